def matmul_kernel(
    a_ptr,
    b_ptr,
    c_ptr,
    M,
    N,
    K,
    stride_am,
    stride_ak,
    stride_bk,
    stride_bn,
    stride_cm,
    stride_cn,
    BLOCK_M: tl.constexpr,
    BLOCK_N: tl.constexpr,
    BLOCK_K: tl.constexpr,
    GROUP_M: tl.constexpr,
):
    pid = tl.program_id(axis=0)
    num_pid_m = tl.cdiv(M, BLOCK_M)
    num_pid_n = tl.cdiv(N, BLOCK_N)
    num_pid_in_group = GROUP_M * num_pid_n
    group_id = pid // num_pid_in_group
    first_pid_m = group_id * GROUP_M
    group_size_m = min(num_pid_m - first_pid_m, GROUP_M)
    pid_m = first_pid_m + ((pid % num_pid_in_group) % group_size_m)
    pid_n = (pid % num_pid_in_group) // group_size_m

    offs_am = (pid_m * BLOCK_M + tl.arange(0, BLOCK_M)) % M
    offs_bn = (pid_n * BLOCK_N + tl.arange(0, BLOCK_N)) % N
    offs_k = tl.arange(0, BLOCK_K)
    a_ptrs = a_ptr + offs_am[:, None] * stride_am + offs_k[None, :] * stride_ak
    b_ptrs = b_ptr + offs_k[:, None] * stride_bk + offs_bn[None, :] * stride_bn

    acc = tl.zeros((BLOCK_M, BLOCK_N), dtype=tl.float32)
    for kk in range(0, tl.cdiv(K, BLOCK_K)):
        a = tl.load(a_ptrs, mask=offs_k[None, :] < K - kk * BLOCK_K, other=0.0)
        b = tl.load(b_ptrs, mask=offs_k[:, None] < K - kk * BLOCK_K, other=0.0)
        acc = tl.dot(a, b, acc)
        a_ptrs += BLOCK_K * stride_ak
        b_ptrs += BLOCK_K * stride_bk

    c = acc.to(c_ptr.dtype.element_ty)
    offs_cm = pid_m * BLOCK_M + tl.arange(0, BLOCK_M)
    offs_cn = pid_n * BLOCK_N + tl.arange(0, BLOCK_N)
    c_ptrs = c_ptr + offs_cm[:, None] * stride_cm + offs_cn[None, :] * stride_cn
    mask = (offs_cm[:, None] < M) & (offs_cn[None, :] < N)
    tl.store(c_ptrs, c, mask=mask)

# config = {"BLOCK_K": 32, "BLOCK_M": 256, "BLOCK_N": 128, "GROUP_M": 8, "arch": "sm_90", "dtype": "fp8e5m2", "num_ctas": 1, "num_stages": 3, "num_warps": 16}
# arch = sm_90


// ===== COMPILED SASS (sm_90a) =====

	.target	sm_90a

	.elftype	@"ET_EXEC"


//--------------------- .note.nv.tkinfo           --------------------------
	.section	.note.nv.tkinfo,"",@"SHT_NOTE"
	.sectionflags	@"SHF_NOTE_NV_TKINFO"
	.tkinfo
        /*0018*/ 	.word	0x00000002
        /*0030*/ 	.string	""
        /*0030*/ 	.string	"ptxas"
        /*0030*/ 	.string	"Cuda compilation tools, release 13.0, V13.0.88"
        /*0030*/ 	.string	"Build cuda_13.0.r13.0/compiler.36424714_0"
        /*0030*/ 	.string	"-v  -suppress-debug-info  -lineinfo  -arch sm_90a "



//--------------------- .note.nv.cuinfo           --------------------------
	.section	.note.nv.cuinfo,"",@"SHT_NOTE"
	.sectionflags	@"SHF_NOTE_NV_CUINFO"
        /*0018*/ 	.short	0x0002
        /*001a*/ 	.short	0x005a
        /*001c*/ 	.short	0x0082
	.zero		2


//--------------------- .nv.info                  --------------------------
	.section	.nv.info,"",@"SHT_CUDA_INFO"
	.align	4


	//----- nvinfo : EIATTR_REGCOUNT
	.align		4
        /*0000*/ 	.byte	0x04, 0x2f
        /*0002*/ 	.short	(.L_1 - .L_0)
	.align		4
.L_0:
        /*0004*/ 	.word	index@(matmul_kernel)
        /*0008*/ 	.word	0x00000080


	//----- nvinfo : EIATTR_FRAME_SIZE
	.align		4
.L_1:
        /*000c*/ 	.byte	0x04, 0x11
        /*000e*/ 	.short	(.L_3 - .L_2)
	.align		4
.L_2:
        /*0010*/ 	.word	index@(matmul_kernel)
        /*0014*/ 	.word	0x00000008


	//----- nvinfo : EIATTR_MIN_STACK_SIZE
	.align		4
.L_3:
        /*0018*/ 	.byte	0x04, 0x12
        /*001a*/ 	.short	(.L_5 - .L_4)
	.align		4
.L_4:
        /*001c*/ 	.word	index@(matmul_kernel)
        /*0020*/ 	.word	0x00000008
.L_5:


//--------------------- .nv.compat                --------------------------
	.section	.nv.compat,"",@"SHT_CUDA_COMPAT_INFO"
	.align	4
        /*0000*/ 	.byte	0x02, 0x09, 0x01, 0x00, 0x02, 0x02, 0x04, 0x00, 0x02, 0x05, 0x05, 0x00, 0x03, 0x07, 0x01, 0x01
        /*0010*/ 	.byte	0x02, 0x03, 0x00, 0x00, 0x02, 0x06, 0x01, 0x00, 0x04, 0x0b, 0x08, 0x00, 0x00, 0x00, 0x00, 0x00
        /*0020*/ 	.byte	0x00, 0x00, 0x00, 0x00


//--------------------- .nv.info.matmul_kernel    --------------------------
	.section	.nv.info.matmul_kernel,"",@"SHT_CUDA_INFO"
	.sectionflags	@""
	.align	4


	//----- nvinfo : EIATTR_CUDA_API_VERSION
	.align		4
        /*0000*/ 	.byte	0x04, 0x37
        /*0002*/ 	.short	(.L_7 - .L_6)
.L_6:
        /*0004*/ 	.word	0x00000082


	//----- nvinfo : EIATTR_KPARAM_INFO
	.align		4
.L_7:
        /*0008*/ 	.byte	0x04, 0x17
        /*000a*/ 	.short	(.L_9 - .L_8)
.L_8:
        /*000c*/ 	.word	0x00000000
        /*0010*/ 	.short	0x000d
        /*0012*/ 	.short	0x0048
        /*0014*/ 	.byte	0x00, 0xf4, 0x21, 0x00


	//----- nvinfo : EIATTR_KPARAM_INFO
	.align		4
.L_9:
        /*0018*/ 	.byte	0x04, 0x17
        /*001a*/ 	.short	(.L_11 - .L_10)
.L_10:
        /*001c*/ 	.word	0x00000000
        /*0020*/ 	.short	0x000c
        /*0022*/ 	.short	0x0040
        /*0024*/ 	.byte	0x00, 0xf4, 0x21, 0x00


	//----- nvinfo : EIATTR_KPARAM_INFO
	.align		4
.L_11:
        /*0028*/ 	.byte	0x04, 0x17
        /*002a*/ 	.short	(.L_13 - .L_12)
.L_12:
        /*002c*/ 	.word	0x00000000
        /*0030*/ 	.short	0x000b
        /*0032*/ 	.short	0x0038
        /*0034*/ 	.byte	0x00, 0xf0, 0x11, 0x00


	//----- nvinfo : EIATTR_KPARAM_INFO
	.align		4
.L_13:
        /*0038*/ 	.byte	0x04, 0x17
        /*003a*/ 	.short	(.L_15 - .L_14)
.L_14:
        /*003c*/ 	.word	0x00000000
        /*0040*/ 	.short	0x000a
        /*0042*/ 	.short	0x0034
        /*0044*/ 	.byte	0x00, 0xf0, 0x11, 0x00


	//----- nvinfo : EIATTR_KPARAM_INFO
	.align		4
.L_15:
        /*0048*/ 	.byte	0x04, 0x17
        /*004a*/ 	.short	(.L_17 - .L_16)
.L_16:
        /*004c*/ 	.word	0x00000000
        /*0050*/ 	.short	0x0009
        /*0052*/ 	.short	0x0030
        /*0054*/ 	.byte	0x00, 0xf0, 0x11, 0x00


	//----- nvinfo : EIATTR_KPARAM_INFO
	.align		4
.L_17:
        /*0058*/ 	.byte	0x04, 0x17
        /*005a*/ 	.short	(.L_19 - .L_18)
.L_18:
        /*005c*/ 	.word	0x00000000
        /*0060*/ 	.short	0x0008
        /*0062*/ 	.short	0x002c
        /*0064*/ 	.byte	0x00, 0xf0, 0x11, 0x00


	//----- nvinfo : EIATTR_KPARAM_INFO
	.align		4
.L_19:
        /*0068*/ 	.byte	0x04, 0x17
        /*006a*/ 	.short	(.L_21 - .L_20)
.L_20:
        /*006c*/ 	.word	0x00000000
        /*0070*/ 	.short	0x0007
        /*0072*/ 	.short	0x0028
        /*0074*/ 	.byte	0x00, 0xf0, 0x11, 0x00


	//----- nvinfo : EIATTR_KPARAM_INFO
	.align		4
.L_21:
        /*0078*/ 	.byte	0x04, 0x17
        /*007a*/ 	.short	(.L_23 - .L_22)
.L_22:
        /*007c*/ 	.word	0x00000000
        /*0080*/ 	.short	0x0006
        /*0082*/ 	.short	0x0024
        /*0084*/ 	.byte	0x00, 0xf0, 0x11, 0x00


	//----- nvinfo : EIATTR_KPARAM_INFO
	.align		4
.L_23:
        /*0088*/ 	.byte	0x04, 0x17
        /*008a*/ 	.short	(.L_25 - .L_24)
.L_24:
        /*008c*/ 	.word	0x00000000
        /*0090*/ 	.short	0x0005
        /*0092*/ 	.short	0x0020
        /*0094*/ 	.byte	0x00, 0xf0, 0x11, 0x00


	//----- nvinfo : EIATTR_KPARAM_INFO
	.align		4
.L_25:
        /*0098*/ 	.byte	0x04, 0x17
        /*009a*/ 	.short	(.L_27 - .L_26)
.L_26:
        /*009c*/ 	.word	0x00000000
        /*00a0*/ 	.short	0x0004
        /*00a2*/ 	.short	0x001c
        /*00a4*/ 	.byte	0x00, 0xf0, 0x11, 0x00


	//----- nvinfo : EIATTR_KPARAM_INFO
	.align		4
.L_27:
        /*00a8*/ 	.byte	0x04, 0x17
        /*00aa*/ 	.short	(.L_29 - .L_28)
.L_28:
        /*00ac*/ 	.word	0x00000000
        /*00b0*/ 	.short	0x0003
        /*00b2*/ 	.short	0x0018
        /*00b4*/ 	.byte	0x00, 0xf0, 0x11, 0x00


	//----- nvinfo : EIATTR_KPARAM_INFO
	.align		4
.L_29:
        /*00b8*/ 	.byte	0x04, 0x17
        /*00ba*/ 	.short	(.L_31 - .L_30)
.L_30:
        /*00bc*/ 	.word	0x00000000
        /*00c0*/ 	.short	0x0002
        /*00c2*/ 	.short	0x0010
        /*00c4*/ 	.byte	0x00, 0xf4, 0x21, 0x00


	//----- nvinfo : EIATTR_KPARAM_INFO
	.align		4
.L_31:
        /*00c8*/ 	.byte	0x04, 0x17
        /*00ca*/ 	.short	(.L_33 - .L_32)
.L_32:
        /*00cc*/ 	.word	0x00000000
        /*00d0*/ 	.short	0x0001
        /*00d2*/ 	.short	0x0008
        /*00d4*/ 	.byte	0x00, 0xf4, 0x21, 0x00


	//----- nvinfo : EIATTR_KPARAM_INFO
	.align		4
.L_33:
        /*00d8*/ 	.byte	0x04, 0x17
        /*00da*/ 	.short	(.L_35 - .L_34)
.L_34:
        /*00dc*/ 	.word	0x00000000
        /*00e0*/ 	.short	0x0000
        /*00e2*/ 	.short	0x0000
        /*00e4*/ 	.byte	0x00, 0xf4, 0x21, 0x00


	//----- nvinfo : EIATTR_SPARSE_MMA_MASK
	.align		4
.L_35:
        /*00e8*/ 	.byte	0x03, 0x50
        /*00ea*/ 	.short	0x0000


	//----- nvinfo : EIATTR_MAXREG_COUNT
	.align		4
        /*00ec*/ 	.byte	0x03, 0x1b
        /*00ee*/ 	.short	0x0080


	//----- nvinfo : EIATTR_NUM_BARRIERS
	.align		4
        /*00f0*/ 	.byte	0x02, 0x4c
        /*00f2*/ 	.byte	0x01
	.zero		1


	//----- nvinfo : EIATTR_ANNOTATIONS
	.align		4
        /*00f4*/ 	.byte	0x04, 0x55
        /*00f6*/ 	.short	(.L_37 - .L_36)


	//   ....[0]....
.L_36:
        /*00f8*/ 	.word	0x00000001
        /*00fc*/ 	.byte	0xf0, 0x07, 0x00, 0x00, 0x01, 0x00, 0x00, 0x00, 0x80, 0x27, 0x00, 0x00


	//----- nvinfo : EIATTR_MERCURY_ISA_VERSION
	.align		4
.L_37:
        /*0108*/ 	.byte	0x03, 0x5f
        /*010a*/ 	.short	0x0101


	//----- nvinfo : EIATTR_EXIT_INSTR_OFFSETS
	.align		4
        /*010c*/ 	.byte	0x04, 0x1c
        /*010e*/ 	.short	(.L_39 - .L_38)


	//   ....[0]....
.L_38:
        /*0110*/ 	.word	0x00005120


	//   ....[1]....
        /*0114*/ 	.word	0x00005140


	//----- nvinfo : EIATTR_REQNTID
	.align		4
.L_39:
        /*0118*/ 	.byte	0x04, 0x10
        /*011a*/ 	.short	(.L_41 - .L_40)
.L_40:
        /*011c*/ 	.word	0x00000200
        /*0120*/ 	.word	0x00000001
        /*0124*/ 	.word	0x00000001


	//----- nvinfo : EIATTR_CBANK_PARAM_SIZE
	.align		4
.L_41:
        /*0128*/ 	.byte	0x03, 0x19
        /*012a*/ 	.short	0x0050


	//----- nvinfo : EIATTR_PARAM_CBANK
	.align		4
        /*012c*/ 	.byte	0x04, 0x0a
        /*012e*/ 	.short	(.L_43 - .L_42)
	.align		4
.L_42:
        /*0130*/ 	.word	index@(.nv.constant0.matmul_kernel)
        /*0134*/ 	.short	0x0210
        /*0136*/ 	.short	0x0050


	//----- nvinfo : EIATTR_SW_WAR
	.align		4
.L_43:
        /*0138*/ 	.byte	0x04, 0x36
        /*013a*/ 	.short	(.L_45 - .L_44)
.L_44:
        /*013c*/ 	.word	0x00000008
.L_45:


//--------------------- .nv.callgraph             --------------------------
	.section	.nv.callgraph,"",@"SHT_CUDA_CALLGRAPH"
	.align	4
	.sectionentsize	8
	.align		4
        /*0000*/ 	.word	0x00000000
	.align		4
        /*0004*/ 	.word	0xffffffff
	.align		4
        /*0008*/ 	.word	0x00000000
	.align		4
        /*000c*/ 	.word	0xfffffffe
	.align		4
        /*0010*/ 	.word	0x00000000
	.align		4
        /*0014*/ 	.word	0xfffffffd
	.align		4
        /*0018*/ 	.word	0x00000000
	.align		4
        /*001c*/ 	.word	0xfffffffc


//--------------------- .text.matmul_kernel       --------------------------
	.section	.text.matmul_kernel,"ax",@progbits
	.align	128
        .global         matmul_kernel
        .type           matmul_kernel,@function
        .size           matmul_kernel,(.L_x_3 - matmul_kernel)
        .other          matmul_kernel,@"STO_CUDA_ENTRY STV_DEFAULT"
matmul_kernel:
.text.matmul_kernel:
[----:B------:R-:W0:Y:S08]  /*0000*/  LDC R1, c[0x0][0x28] ;  /* 0x00000a00ff017b82 */ /* 0x000e300000000800 */
[----:B------:R-:W1:Y:S01]  /*0010*/  LDC.64 R8, c[0x0][0x228] ;  /* 0x00008a00ff087b82 */ /* 0x000e620000000a00 */
[----:B------:R-:W2:Y:S01]  /*0020*/  S2R R5, SR_CTAID.X ;  /* 0x0000000000057919 */ /* 0x000ea20000002500 */
[----:B0-----:R-:W-:Y:S01]  /*0030*/  VIADD R1, R1, 0xfffffff8 ;  /* 0xfffffff801017836 */ /* 0x001fe20000000000 */
[----:B------:R-:W-:Y:S01]  /*0040*/  ULDC.64 UR10, c[0x0][0x208] ;  /* 0x00008200000a7ab9 */ /* 0x000fe20000000a00 */
[----:B------:R-:W-:Y:S01]  /*0050*/  CS2R R24, SRZ ;  /* 0x0000000000187805 */ /* 0x000fe2000001ff00 */
[----:B------:R-:W0:Y:S01]  /*0060*/  S2R R88, SR_TID.X ;  /* 0x0000000000587919 */ /* 0x000e220000002100 */
[----:B------:R-:W-:-:S02]  /*0070*/  CS2R R26, SRZ ;  /* 0x00000000001a7805 */ /* 0x000fc4000001ff00 */
[----:B------:R-:W-:Y:S01]  /*0080*/  CS2R R28, SRZ ;  /* 0x00000000001c7805 */ /* 0x000fe2000001ff00 */
[----:B------:R-:W3:Y:S01]  /*0090*/  S2UR UR8, SR_CgaCtaId ;  /* 0x00000000000879c3 */ /* 0x000ee20000008800 */
[----:B------:R-:W-:Y:S02]  /*00a0*/  CS2R R30, SRZ ;  /* 0x00000000001e7805 */ /* 0x000fe4000001ff00 */
[----:B------:R-:W-:Y:S02]  /*00b0*/  CS2R R32, SRZ ;  /* 0x0000000000207805 */ /* 0x000fe4000001ff00 */
[----:B------:R-:W-:Y:S02]  /*00c0*/  CS2R R34, SRZ ;  /* 0x0000000000227805 */ /* 0x000fe4000001ff00 */
[----:B------:R-:W-:Y:S02]  /*00d0*/  CS2R R36, SRZ ;  /* 0x0000000000247805 */ /* 0x000fe4000001ff00 */
[----:B------:R-:W-:-:S02]  /*00e0*/  CS2R R38, SRZ ;  /* 0x0000000000267805 */ /* 0x000fc4000001ff00 */
[----:B------:R-:W-:Y:S02]  /*00f0*/  CS2R R40, SRZ ;  /* 0x0000000000287805 */ /* 0x000fe4000001ff00 */
        /* <DEDUP_REMOVED lines=8> */
[----:B------:R-:W-:Y:S01]  /*0180*/  CS2R R58, SRZ ;  /* 0x00000000003a7805 */ /* 0x000fe2000001ff00 */
[----:B-1----:R-:W-:Y:S01]  /*0190*/  VIADD R0, R9, 0x7f ;  /* 0x0000007f09007836 */ /* 0x002fe20000000000 */
[----:B------:R-:W-:Y:S02]  /*01a0*/  CS2R R60, SRZ ;  /* 0x00000000003c7805 */ /* 0x000fe4000001ff00 */
[----:B------:R-:W-:-:S02]  /*01b0*/  CS2R R62, SRZ ;  /* 0x00000000003e7805 */ /* 0x000fc4000001ff00 */
[----:B------:R-:W-:Y:S02]  /*01c0*/  CS2R R64, SRZ ;  /* 0x0000000000407805 */ /* 0x000fe4000001ff00 */
[----:B------:R-:W-:Y:S02]  /*01d0*/  CS2R R66, SRZ ;  /* 0x0000000000427805 */ /* 0x000fe4000001ff00 */
[----:B------:R-:W-:Y:S02]  /*01e0*/  SHF.R.S32.HI R3, RZ, 0x1f, R0 ;  /* 0x0000001fff037819 */ /* 0x000fe40000011400 */
[----:B------:R-:W-:Y:S02]  /*01f0*/  CS2R R68, SRZ ;  /* 0x0000000000447805 */ /* 0x000fe4000001ff00 */
[----:B------:R-:W-:Y:S02]  /*0200*/  CS2R R70, SRZ ;  /* 0x0000000000467805 */ /* 0x000fe4000001ff00 */
[----:B------:R-:W-:-:S02]  /*0210*/  CS2R R72, SRZ ;  /* 0x0000000000487805 */ /* 0x000fc4000001ff00 */
[----:B------:R-:W-:Y:S02]  /*0220*/  LEA.HI R3, R3, R0, RZ, 0x7 ;  /* 0x0000000003037211 */ /* 0x000fe400078f38ff */
[----:B------:R-:W-:Y:S02]  /*0230*/  CS2R R74, SRZ ;  /* 0x00000000004a7805 */ /* 0x000fe4000001ff00 */
[----:B--2---:R-:W-:Y:S02]  /*0240*/  IABS R10, R5 ;  /* 0x00000005000a7213 */ /* 0x004fe40000000000 */
[----:B------:R-:W-:Y:S02]  /*0250*/  CS2R R76, SRZ ;  /* 0x00000000004c7805 */ /* 0x000fe4000001ff00 */
[----:B------:R-:W-:Y:S02]  /*0260*/  SHF.R.S32.HI R3, RZ, 0x7, R3 ;  /* 0x00000007ff037819 */ /* 0x000fe40000011403 */
[----:B------:R-:W-:-:S02]  /*0270*/  CS2R R78, SRZ ;  /* 0x00000000004e7805 */ /* 0x000fc4000001ff00 */
[----:B0-----:R-:W-:Y:S02]  /*0280*/  SHF.R.U32.HI R103, RZ, 0x8, R88 ;  /* 0x00000008ff677819 */ /* 0x001fe40000011658 */
[----:B------:R-:W-:Y:S02]  /*0290*/  CS2R R80, SRZ ;  /* 0x0000000000507805 */ /* 0x000fe4000001ff00 */
[----:B------:R-:W-:Y:S01]  /*02a0*/  CS2R R82, SRZ ;  /* 0x0000000000527805 */ /* 0x000fe2000001ff00 */
[----:B------:R-:W-:Y:S01]  /*02b0*/  IMAD.SHL.U32 R4, R3, 0x8, RZ ;  /* 0x0000000803047824 */ /* 0x000fe200078e00ff */
[----:B------:R-:W-:Y:S02]  /*02c0*/  CS2R R84, SRZ ;  /* 0x0000000000547805 */ /* 0x000fe4000001ff00 */
[----:B------:R-:W-:Y:S02]  /*02d0*/  CS2R R86, SRZ ;  /* 0x0000000000567805 */ /* 0x000fe4000001ff00 */
[----:B------:R-:W-:-:S02]  /*02e0*/  LEA.HI R89, R88, 0x2, RZ, 0x18 ;  /* 0x0000000258597811 */ /* 0x000fc400078fc0ff */
[-C--:B------:R-:W-:Y:S02]  /*02f0*/  IABS R7, R4.reuse ;  /* 0x0000000400077213 */ /* 0x080fe40000000000 */
[----:B------:R-:W-:Y:S02]  /*0300*/  IABS R12, R4 ;  /* 0x00000004000c7213 */ /* 0x000fe40000000000 */
[----:B------:R-:W0:Y:S01]  /*0310*/  I2F.RP R0, R7 ;  /* 0x0000000700007306 */ /* 0x000e220000209400 */
[C---:B------:R-:W-:Y:S02]  /*0320*/  LEA.HI R90, R88.reuse, 0x6, RZ, 0x18 ;  /* 0x00000006585a7811 */ /* 0x040fe400078fc0ff */
[C---:B------:R-:W-:Y:S02]  /*0330*/  LEA.HI R91, R88.reuse, 0xa, RZ, 0x18 ;  /* 0x0000000a585b7811 */ /* 0x040fe400078fc0ff */
[C---:B------:R-:W-:Y:S02]  /*0340*/  LEA.HI R125, R88.reuse, 0xe, RZ, 0x18 ;  /* 0x0000000e587d7811 */ /* 0x040fe400078fc0ff */
[----:B------:R-:W-:-:S02]  /*0350*/  LEA.HI R124, R88, 0x12, RZ, 0x18 ;  /* 0x00000012587c7811 */ /* 0x000fc400078fc0ff */
[C---:B------:R-:W-:Y:S02]  /*0360*/  LEA.HI R122, R88.reuse, 0x16, RZ, 0x18 ;  /* 0x00000016587a7811 */ /* 0x040fe400078fc0ff */
[C---:B------:R-:W-:Y:S02]  /*0370*/  LEA.HI R120, R88.reuse, 0x1a, RZ, 0x18 ;  /* 0x0000001a58787811 */ /* 0x040fe400078fc0ff */
[----:B------:R-:W-:Y:S01]  /*0380*/  LEA.HI R118, R88, 0x1e, RZ, 0x18 ;  /* 0x0000001e58767811 */ /* 0x000fe200078fc0ff */
[----:B0-----:R-:W0:Y:S01]  /*0390*/  MUFU.RCP R0, R0 ;  /* 0x0000000000007308 */ /* 0x001e220000001000 */
[----:B------:R-:W-:Y:S01]  /*03a0*/  SGXT.U32 R103, R103, 0x1 ;  /* 0x000000016767781a */ /* 0x000fe20000000000 */
[----:B0-----:R-:W-:Y:S02]  /*03b0*/  VIADD R2, R0, 0xffffffe ;  /* 0x0ffffffe00027836 */ /* 0x001fe40000000000 */
[----:B------:R-:W-:-:S04]  /*03c0*/  IMAD.MOV R0, RZ, RZ, -R12 ;  /* 0x000000ffff007224 */ /* 0x000fc800078e0a0c */
[----:B------:R0:W1:Y:S02]  /*03d0*/  F2I.FTZ.U32.TRUNC.NTZ R3, R2 ;  /* 0x0000000200037305 */ /* 0x000064000021f000 */
[----:B0-----:R-:W-:Y:S02]  /*03e0*/  IMAD.MOV.U32 R2, RZ, RZ, RZ ;  /* 0x000000ffff027224 */ /* 0x001fe400078e00ff */
[----:B-1----:R-:W-:-:S04]  /*03f0*/  IMAD.MOV R6, RZ, RZ, -R3 ;  /* 0x000000ffff067224 */ /* 0x002fc800078e0a03 */
[----:B------:R-:W-:Y:S02]  /*0400*/  IMAD R11, R6, R7, RZ ;  /* 0x00000007060b7224 */ /* 0x000fe400078e02ff */
[----:B------:R-:W-:Y:S02]  /*0410*/  IMAD.MOV.U32 R6, RZ, RZ, R10 ;  /* 0x000000ffff067224 */ /* 0x000fe400078e000a */
[----:B------:R-:W-:-:S06]  /*0420*/  IMAD.HI.U32 R3, R3, R11, R2 ;  /* 0x0000000b03037227 */ /* 0x000fcc00078e0002 */
[----:B------:R-:W-:-:S04]  /*0430*/  IMAD.HI.U32 R3, R3, R6, RZ ;  /* 0x0000000603037227 */ /* 0x000fc800078e00ff */
[----:B------:R-:W-:-:S05]  /*0440*/  IMAD R0, R3, R0, R6 ;  /* 0x0000000003007224 */ /* 0x000fca00078e0206 */
[----:B------:R-:W-:-:S13]  /*0450*/  ISETP.GT.U32.AND P1, PT, R7, R0, PT ;  /* 0x000000000700720c */ /* 0x000fda0003f24070 */
[----:B------:R-:W-:Y:S02]  /*0460*/  @!P1 IMAD.IADD R0, R0, 0x1, -R7 ;  /* 0x0000000100009824 */ /* 0x000fe400078e0a07 */
[----:B------:R-:W-:Y:S01]  /*0470*/  @!P1 VIADD R3, R3, 0x1 ;  /* 0x0000000103039836 */ /* 0x000fe20000000000 */
[----:B------:R-:W-:Y:S02]  /*0480*/  ISETP.NE.AND P1, PT, R4, RZ, PT ;  /* 0x000000ff0400720c */ /* 0x000fe40003f25270 */
[----:B------:R-:W-:Y:S02]  /*0490*/  ISETP.GE.U32.AND P0, PT, R0, R7, PT ;  /* 0x000000070000720c */ /* 0x000fe40003f06070 */
[----:B------:R-:W-:-:S04]  /*04a0*/  LOP3.LUT R0, R5, R4, RZ, 0x3c, !PT ;  /* 0x0000000405007212 */ /* 0x000fc800078e3cff */
[----:B------:R-:W-:Y:S01]  /*04b0*/  ISETP.GE.AND P2, PT, R0, RZ, PT ;  /* 0x000000ff0000720c */ /* 0x000fe20003f46270 */
[----:B------:R-:W-:-:S06]  /*04c0*/  VIADD R0, R8, 0xff ;  /* 0x000000ff08007836 */ /* 0x000fcc0000000000 */
[----:B------:R-:W-:-:S04]  /*04d0*/  @P0 VIADD R3, R3, 0x1 ;  /* 0x0000000103030836 */ /* 0x000fc80000000000 */
[----:B------:R-:W-:Y:S01]  /*04e0*/  IMAD.MOV.U32 R2, RZ, RZ, R3 ;  /* 0x000000ffff027224 */ /* 0x000fe200078e0003 */
[----:B------:R-:W-:-:S03]  /*04f0*/  SHF.R.S32.HI R3, RZ, 0x1f, R0 ;  /* 0x0000001fff037819 */ /* 0x000fc60000011400 */
[----:B------:R-:W-:Y:S01]  /*0500*/  @!P2 IMAD.MOV R2, RZ, RZ, -R2 ;  /* 0x000000ffff02a224 */ /* 0x000fe200078e0a02 */
[----:B------:R-:W-:Y:S02]  /*0510*/  @!P1 LOP3.LUT R2, RZ, R4, RZ, 0x33, !PT ;  /* 0x00000004ff029212 */ /* 0x000fe400078e33ff */
[----:B------:R-:W-:-:S03]  /*0520*/  LEA.HI R3, R3, R0, RZ, 0x8 ;  /* 0x0000000003037211 */ /* 0x000fc600078f40ff */
[----:B------:R-:W-:Y:S02]  /*0530*/  IMAD.SHL.U32 R6, R2, 0x8, RZ ;  /* 0x0000000802067824 */ /* 0x000fe400078e00ff */
[----:B------:R-:W-:-:S03]  /*0540*/  IMAD.MOV R2, RZ, RZ, -R2 ;  /* 0x000000ffff027224 */ /* 0x000fc600078e0a02 */
[----:B------:R-:W-:Y:S01]  /*0550*/  LEA.HI.SX32 R3, R3, -R6, 0x18 ;  /* 0x8000000603037211 */ /* 0x000fe200078fc2ff */
[----:B------:R-:W-:-:S03]  /*0560*/  IMAD R13, R4, R2, R5 ;  /* 0x00000002040d7224 */ /* 0x000fc600078e0205 */
[----:B------:R-:W-:-:S04]  /*0570*/  VIMNMX R10, R3, 0x8, PT ;  /* 0x00000008030a7848 */ /* 0x000fc80003fe0100 */
[-C--:B------:R-:W-:Y:S02]  /*0580*/  IABS R7, R10.reuse ;  /* 0x0000000a00077213 */ /* 0x080fe40000000000 */
[----:B------:R-:W-:Y:S02]  /*0590*/  IABS R4, R10 ;  /* 0x0000000a00047213 */ /* 0x000fe40000000000 */
[----:B------:R-:W0:Y:S01]  /*05a0*/  I2F.RP R0, R7 ;  /* 0x0000000700007306 */ /* 0x000e220000209400 */
[C---:B------:R-:W-:Y:S02]  /*05b0*/  R2UR UR5, R10.reuse ;  /* 0x000000000a0572ca */ /* 0x040fe400000e0000 */
[----:B------:R-:W-:-:S11]  /*05c0*/  R2UR UR6, R10 ;  /* 0x000000000a0672ca */ /* 0x000fd600000e0000 */
[----:B------:R-:W-:Y:S01]  /*05d0*/  UISETP.NE.AND UP0, UPT, UR5, URZ, UPT ;  /* 0x0000003f0500728c */ /* 0x000fe2000bf05270 */
[----:B0-----:R-:W0:Y:S02]  /*05e0*/  MUFU.RCP R0, R0 ;  /* 0x0000000000007308 */ /* 0x001e240000001000 */
[----:B0-----:R-:W-:Y:S02]  /*05f0*/  VIADD R3, R0, 0xffffffe ;  /* 0x0ffffffe00037836 */ /* 0x001fe40000000000 */
[----:B------:R-:W-:Y:S02]  /*0600*/  IMAD.MOV R0, RZ, RZ, -R4 ;  /* 0x000000ffff007224 */ /* 0x000fe400078e0a04 */
[----:B------:R-:W0:Y:S02]  /*0610*/  LDC R4, c[0x0][0x230] ;  /* 0x00008c00ff047b82 */ /* 0x000e240000000800 */
[----:B------:R-:W1:Y:S02]  /*0620*/  F2I.FTZ.U32.TRUNC.NTZ R3, R3 ;  /* 0x0000000300037305 */ /* 0x000e64000021f000 */
[----:B-1----:R-:W-:-:S04]  /*0630*/  IMAD.MOV R11, RZ, RZ, -R3 ;  /* 0x000000ffff0b7224 */ /* 0x002fc800078e0a03 */
[----:B------:R-:W-:Y:S01]  /*0640*/  IMAD.MOV.U32 R2, RZ, RZ, R11 ;  /* 0x000000ffff027224 */ /* 0x000fe200078e000b */
[----:B------:R-:W-:Y:S01]  /*0650*/  IABS R11, R13 ;  /* 0x0000000d000b7213 */ /* 0x000fe20000000000 */
[----:B0-----:R-:W-:Y:S02]  /*0660*/  VIADD R4, R4, 0x1f ;  /* 0x0000001f04047836 */ /* 0x001fe40000000000 */
[----:B------:R-:W-:Y:S02]  /*0670*/  IMAD R5, R2, R7, RZ ;  /* 0x0000000702057224 */ /* 0x000fe400078e02ff */
[----:B------:R-:W-:-:S04]  /*0680*/  IMAD.MOV.U32 R2, RZ, RZ, RZ ;  /* 0x000000ffff027224 */ /* 0x000fc800078e00ff */
[----:B------:R-:W-:Y:S01]  /*0690*/  IMAD.HI.U32 R2, R3, R5, R2 ;  /* 0x0000000503027227 */ /* 0x000fe200078e0002 */
[----:B------:R-:W-:-:S05]  /*06a0*/  LOP3.LUT R3, R88, 0xff, RZ, 0xc0, !PT ;  /* 0x000000ff58037812 */ /* 0x000fca00078ec0ff */
[----:B------:R-:W-:-:S04]  /*06b0*/  IMAD.HI.U32 R2, R2, R11, RZ ;  /* 0x0000000b02027227 */ /* 0x000fc800078e00ff */
[----:B------:R-:W-:-:S05]  /*06c0*/  IMAD R0, R2, R0, R11 ;  /* 0x0000000002007224 */ /* 0x000fca00078e020b */
[----:B------:R-:W-:-:S13]  /*06d0*/  ISETP.GT.U32.AND P1, PT, R7, R0, PT ;  /* 0x000000000700720c */ /* 0x000fda0003f24070 */
[----:B------:R-:W-:Y:S02]  /*06e0*/  @!P1 IMAD.IADD R0, R0, 0x1, -R7 ;  /* 0x0000000100009824 */ /* 0x000fe400078e0a07 */
[----:B------:R-:W-:-:S03]  /*06f0*/  @!P1 VIADD R2, R2, 0x1 ;  /* 0x0000000102029836 */ /* 0x000fc60000000000 */
[----:B------:R-:W-:Y:S02]  /*0700*/  ISETP.GE.U32.AND P0, PT, R0, R7, PT ;  /* 0x000000070000720c */ /* 0x000fe40003f06070 */
[----:B------:R-:W-:-:S04]  /*0710*/  LOP3.LUT R0, R13, R10, RZ, 0x3c, !PT ;  /* 0x0000000a0d007212 */ /* 0x000fc800078e3cff */
[----:B------:R-:W-:-:S07]  /*0720*/  ISETP.GE.AND P2, PT, R0, RZ, PT ;  /* 0x000000ff0000720c */ /* 0x000fce0003f46270 */
[----:B------:R-:W-:Y:S01]  /*0730*/  @P0 VIADD R2, R2, 0x1 ;  /* 0x0000000102020836 */ /* 0x000fe20000000000 */
[----:B------:R-:W-:-:S05]  /*0740*/  ISETP.GE.AND P0, PT, R4, 0x20, PT ;  /* 0x000000200400780c */ /* 0x000fca0003f06270 */
[----:B------:R-:W-:-:S05]  /*0750*/  @!P2 IMAD.MOV R2, RZ, RZ, -R2 ;  /* 0x000000ffff02a224 */ /* 0x000fca00078e0a02 */
[----:B------:R-:W-:-:S09]  /*0760*/  R2UR UR4, R2 ;  /* 0x00000000020472ca */ /* 0x000fd200000e0000 */
[----:B------:R-:W-:-:S04]  /*0770*/  @!UP0 ULOP3.LUT UR4, URZ, UR6, URZ, 0x33, !UPT ;  /* 0x000000063f048292 */ /* 0x000fc8000f8e333f */
[----:B------:R-:W-:Y:S02]  /*0780*/  UIADD3 UR5, -UR4, URZ, URZ ;  /* 0x0000003f04057290 */ /* 0x000fe4000fffe13f */
[----:B------:R-:W-:-:S04]  /*0790*/  USHF.L.U32 UR9, UR4, 0x7, URZ ;  /* 0x0000000704097899 */ /* 0x000fc8000800063f */
[----:B------:R-:W-:Y:S01]  /*07a0*/  IMAD R0, R10, UR5, R13 ;  /* 0x000000050a007c24 */ /* 0x000fe2000f8e020d */
[----:B------:R-:W-:Y:S02]  /*07b0*/  UMOV UR5, 0x400 ;  /* 0x0000040000057882 */ /* 0x000fe40000000000 */
[----:B---3--:R-:W-:Y:S01]  /*07c0*/  ULEA UR8, UR8, UR5, 0x18 ;  /* 0x0000000508087291 */ /* 0x008fe2000f8ec03f */
[----:B------:R-:W-:-:S04]  /*07d0*/  IMAD.IADD R0, R6, 0x1, R0 ;  /* 0x0000000106007824 */ /* 0x000fc800078e0200 */
[----:B------:R-:W-:-:S05]  /*07e0*/  IMAD R18, R0, 0x100, R3 ;  /* 0x0000010000127824 */ /* 0x000fca00078e0203 */
[----:B------:R0:W-:Y:S01]  /*07f0*/  STL [R1], R18 ;  /* 0x0000001201007387 */ /* 0x0001e20000100800 */
[----:B------:R-:W-:Y:S05]  /*0800*/  @!P0 BRA `(.L_x_0) ;  /* 0x0000001c00dc8947 */ /* 0x000fea0003800000 */
[----:B------:R-:W-:Y:S01]  /*0810*/  IABS R19, R8 ;  /* 0x0000000800137213 */ /* 0x000fe20000000000 */
[----:B------:R-:W1:Y:S01]  /*0820*/  LDC R23, c[0x0][0x238] ;  /* 0x00008e00ff177b82 */ /* 0x000e620000000800 */
[----:B------:R-:W-:Y:S02]  /*0830*/  IABS R16, R9 ;  /* 0x0000000900107213 */ /* 0x000fe40000000000 */
[----:B------:R-:W-:Y:S01]  /*0840*/  CS2R R24, SRZ ;  /* 0x0000000000187805 */ /* 0x000fe2000001ff00 */
[----:B------:R-:W2:Y:S01]  /*0850*/  I2F.RP R5, R19 ;  /* 0x0000001300057306 */ /* 0x000ea20000209400 */
[----:B------:R-:W-:Y:S02]  /*0860*/  SHF.R.U32.HI R3, RZ, 0x5, R88 ;  /* 0x00000005ff037819 */ /* 0x000fe40000011658 */
[----:B------:R-:W-:Y:S02]  /*0870*/  CS2R R26, SRZ ;  /* 0x00000000001a7805 */ /* 0x000fe4000001ff00 */
[----:B------:R-:W-:-:S02]  /*0880*/  IABS R14, R18 ;  /* 0x00000012000e7213 */ /* 0x000fc40000000000 */
[----:B------:R-:W-:Y:S02]  /*0890*/  CS2R R28, SRZ ;  /* 0x00000000001c7805 */ /* 0x000fe4000001ff00 */
[----:B------:R-:W-:Y:S02]  /*08a0*/  R2UR UR13, R3 ;  /* 0x00000000030d72ca */ /* 0x000fe400000e0000 */
[----:B------:R-:W-:Y:S02]  /*08b0*/  CS2R R30, SRZ ;  /* 0x00000000001e7805 */ /* 0x000fe4000001ff00 */
[----:B------:R-:W-:Y:S01]  /*08c0*/  LOP3.LUT R104, R88, 0x1f, RZ, 0xc0, !PT ;  /* 0x0000001f58687812 */ /* 0x000fe200078ec0ff */
[----:B------:R-:W3:Y:S01]  /*08d0*/  I2F.RP R0, R16 ;  /* 0x0000001000007306 */ /* 0x000ee20000209400 */
[----:B------:R-:W-:Y:S02]  /*08e0*/  LOP3.LUT R106, R103, 0x1c, RZ, 0xfc, !PT ;  /* 0x0000001c676a7812 */ /* 0x000fe400078efcff */
[----:B------:R-:W-:-:S02]  /*08f0*/  CS2R R32, SRZ ;  /* 0x0000000000207805 */ /* 0x000fc4000001ff00 */
[C---:B------:R-:W-:Y:S02]  /*0900*/  LOP3.LUT R110, R103.reuse, 0x10, RZ, 0xfc, !PT ;  /* 0x00000010676e7812 */ /* 0x040fe400078efcff */
[----:B------:R-:W-:Y:S02]  /*0910*/  CS2R R34, SRZ ;  /* 0x0000000000227805 */ /* 0x000fe4000001ff00 */
[C---:B------:R-:W-:Y:S02]  /*0920*/  LOP3.LUT R109, R103.reuse, 0x14, RZ, 0xfc, !PT ;  /* 0x00000014676d7812 */ /* 0x040fe400078efcff */
[----:B------:R-:W-:Y:S02]  /*0930*/  CS2R R36, SRZ ;  /* 0x0000000000247805 */ /* 0x000fe4000001ff00 */
[C---:B------:R-:W-:Y:S01]  /*0940*/  LOP3.LUT R108, R103.reuse, 0x18, RZ, 0xfc, !PT ;  /* 0x00000018676c7812 */ /* 0x040fe200078efcff */
[----:B--2---:R-:W2:Y:S01]  /*0950*/  MUFU.RCP R5, R5 ;  /* 0x0000000500057308 */ /* 0x004ea20000001000 */
[C---:B------:R-:W-:Y:S01]  /*0960*/  LOP3.LUT R116, R103.reuse, 0x4, RZ, 0xfc, !PT ;  /* 0x0000000467747812 */ /* 0x040fe200078efcff */
[----:B------:R-:W-:Y:S01]  /*0970*/  UIADD3 UR4, UR9, UR13, URZ ;  /* 0x0000000d09047290 */ /* 0x000fe2000fffe03f */
[C---:B------:R-:W-:Y:S01]  /*0980*/  LOP3.LUT R114, R103.reuse, 0x8, RZ, 0xfc, !PT ;  /* 0x0000000867727812 */ /* 0x040fe200078efcff */
[----:B------:R-:W-:Y:S01]  /*0990*/  ULOP3.LUT UR16, UR9, 0xf, UR13, 0xf8, !UPT ;  /* 0x0000000f09107892 */ /* 0x000fe2000f8ef80d */
[----:B------:R-:W-:Y:S01]  /*09a0*/  LOP3.LUT R112, R103, 0xc, RZ, 0xfc, !PT ;  /* 0x0000000c67707812 */ /* 0x000fe200078efcff */
[----:B------:R-:W-:Y:S01]  /*09b0*/  UIADD3 UR5, UR4, 0x70, URZ ;  /* 0x0000007004057890 */ /* 0x000fe2000fffe03f */
[----:B-1----:R-:W-:Y:S01]  /*09c0*/  IMAD R92, R120, R23, RZ ;  /* 0x00000017785c7224 */ /* 0x002fe200078e02ff */
[----:B---3--:R-:W1:Y:S01]  /*09d0*/  MUFU.RCP R0, R0 ;  /* 0x0000000000007308 */ /* 0x008e620000001000 */
[----:B------:R-:W-:-:S02]  /*09e0*/  ULOP3.LUT UR6, UR16, 0x60, URZ, 0xfc, !UPT ;  /* 0x0000006010067892 */ /* 0x000fc4000f8efc3f */
[----:B------:R-:W-:Y:S01]  /*09f0*/  IMAD.U32 R15, RZ, RZ, UR16 ;  /* 0x00000010ff0f7e24 */ /* 0x000fe2000f8e00ff */
[----:B------:R-:W-:Y:S01]  /*0a00*/  UIADD3 UR7, UR4, 0x50, URZ ;  /* 0x0000005004077890 */ /* 0x000fe2000fffe03f */
[-C--:B------:R-:W-:Y:S01]  /*0a10*/  IMAD R93, R122, R23.reuse, RZ ;  /* 0x000000177a5d7224 */ /* 0x080fe200078e02ff */
[----:B------:R-:W-:Y:S01]  /*0a20*/  ULOP3.LUT UR12, UR16, 0x40, URZ, 0xfc, !UPT ;  /* 0x00000040100c7892 */ /* 0x000fe2000f8efc3f */
[----:B------:R-:W-:Y:S01]  /*0a30*/  IMAD R92, R125, R23, RZ ;  /* 0x000000177d5c7224 */ /* 0x000fe200078e02ff */
[----:B------:R-:W-:Y:S01]  /*0a40*/  UIADD3 UR14, UR4, 0x30, URZ ;  /* 0x00000030040e7890 */ /* 0x000fe2000fffe03f */
[----:B------:R-:W-:Y:S01]  /*0a50*/  IABS R17, R15 ;  /* 0x0000000f00117213 */ /* 0x000fe20000000000 */
[----:B--2---:R-:W-:Y:S01]  /*0a60*/  VIADD R6, R5, 0xffffffe ;  /* 0x0ffffffe05067836 */ /* 0x004fe20000000000 */
[----:B------:R-:W-:Y:S01]  /*0a70*/  ULOP3.LUT UR15, UR16, 0x20, URZ, 0xfc, !UPT ;  /* 0x00000020100f7892 */ /* 0x000fe2000f8efc3f */
[----:B------:R-:W-:Y:S01]  /*0a80*/  IMAD R91, R91, R23, RZ ;  /* 0x000000175b5b7224 */ /* 0x000fe200078e02ff */
[----:B------:R-:W-:Y:S01]  /*0a90*/  UIADD3 UR4, UR4, 0x10, URZ ;  /* 0x0000001004047890 */ /* 0x000fe2000fffe03f */
[----:B------:R2:W3:Y:S01]  /*0aa0*/  F2I.FTZ.U32.TRUNC.NTZ R7, R6 ;  /* 0x0000000600077305 */ /* 0x0004e2000021f000 */
[----:B------:R-:W-:-:S02]  /*0ab0*/  CS2R R38, SRZ ;  /* 0x0000000000267805 */ /* 0x000fc4000001ff00 */
[----:B------:R-:W-:Y:S02]  /*0ac0*/  CS2R R40, SRZ ;  /* 0x0000000000287805 */ /* 0x000fe4000001ff00 */
[----:B------:R-:W-:Y:S01]  /*0ad0*/  CS2R R42, SRZ ;  /* 0x00000000002a7805 */ /* 0x000fe2000001ff00 */
[----:B-1----:R-:W-:Y:S01]  /*0ae0*/  VIADD R2, R0, 0xffffffe ;  /* 0x0ffffffe00027836 */ /* 0x002fe20000000000 */
[----:B------:R-:W-:Y:S01]  /*0af0*/  CS2R R44, SRZ ;  /* 0x00000000002c7805 */ /* 0x000fe2000001ff00 */
[----:B------:R-:W-:Y:S01]  /*0b00*/  IMAD.U32 R0, RZ, RZ, UR5 ;  /* 0x00000005ff007e24 */ /* 0x000fe2000f8e00ff */
[----:B------:R-:W-:Y:S01]  /*0b10*/  CS2R R46, SRZ ;  /* 0x00000000002e7805 */ /* 0x000fe2000001ff00 */
[----:B------:R1:W4:Y:S01]  /*0b20*/  F2I.FTZ.U32.TRUNC.NTZ R3, R2 ;  /* 0x0000000200037305 */ /* 0x000322000021f000 */
[----:B--2---:R-:W-:Y:S01]  /*0b30*/  IMAD.MOV.U32 R6, RZ, RZ, RZ ;  /* 0x000000ffff067224 */ /* 0x004fe200078e00ff */
[----:B------:R-:W-:Y:S02]  /*0b40*/  CS2R R48, SRZ ;  /* 0x0000000000307805 */ /* 0x000fe4000001ff00 */
[----:B------:R-:W-:-:S02]  /*0b50*/  CS2R R50, SRZ ;  /* 0x0000000000327805 */ /* 0x000fc4000001ff00 */
[----:B------:R-:W-:Y:S02]  /*0b60*/  CS2R R52, SRZ ;  /* 0x0000000000347805 */ /* 0x000fe4000001ff00 */
[----:B------:R-:W-:Y:S02]  /*0b70*/  CS2R R54, SRZ ;  /* 0x0000000000367805 */ /* 0x000fe4000001ff00 */
[----:B------:R-:W-:Y:S01]  /*0b80*/  CS2R R56, SRZ ;  /* 0x0000000000387805 */ /* 0x000fe2000001ff00 */
[----:B---3--:R-:W-:Y:S01]  /*0b90*/  IMAD.MOV R10, RZ, RZ, -R7 ;  /* 0x000000ffff0a7224 */ /* 0x008fe200078e0a07 */
[----:B------:R-:W-:Y:S01]  /*0ba0*/  CS2R R58, SRZ ;  /* 0x00000000003a7805 */ /* 0x000fe2000001ff00 */
[----:B-1----:R-:W-:Y:S01]  /*0bb0*/  IMAD.MOV.U32 R2, RZ, RZ, RZ ;  /* 0x000000ffff027224 */ /* 0x002fe200078e00ff */
[----:B------:R-:W-:Y:S01]  /*0bc0*/  CS2R R60, SRZ ;  /* 0x00000000003c7805 */ /* 0x000fe2000001ff00 */
[----:B------:R-:W-:Y:S01]  /*0bd0*/  IMAD R5, R10, R19, RZ ;  /* 0x000000130a057224 */ /* 0x000fe200078e02ff */
[----:B------:R-:W-:Y:S01]  /*0be0*/  CS2R R62, SRZ ;  /* 0x00000000003e7805 */ /* 0x000fe2000001ff00 */
[----:B------:R-:W-:Y:S01]  /*0bf0*/  IMAD.U32 R10, RZ, RZ, UR14 ;  /* 0x0000000eff0a7e24 */ /* 0x000fe2000f8e00ff */
[----:B------:R-:W-:Y:S01]  /*0c00*/  CS2R R64, SRZ ;  /* 0x0000000000407805 */ /* 0x000fe2000001ff00 */
[----:B----4-:R-:W-:Y:S01]  /*0c10*/  IMAD.MOV R11, RZ, RZ, -R3 ;  /* 0x000000ffff0b7224 */ /* 0x010fe200078e0a03 */
[----:B------:R-:W-:Y:S01]  /*0c20*/  CS2R R66, SRZ ;  /* 0x0000000000427805 */ /* 0x000fe2000001ff00 */
[----:B------:R-:W-:Y:S01]  /*0c30*/  IMAD.HI.U32 R6, R7, R5, R6 ;  /* 0x0000000507067227 */ /* 0x000fe200078e0006 */
[----:B------:R-:W-:-:S02]  /*0c40*/  IABS R7, R0 ;  /* 0x0000000000077213 */ /* 0x000fc40000000000 */
[----:B------:R-:W-:Y:S02]  /*0c50*/  CS2R R68, SRZ ;  /* 0x0000000000447805 */ /* 0x000fe4000001ff00 */
[----:B------:R-:W-:Y:S01]  /*0c60*/  CS2R R70, SRZ ;  /* 0x0000000000467805 */ /* 0x000fe2000001ff00 */
[----:B------:R-:W-:Y:S01]  /*0c70*/  IMAD R5, R11, R16, RZ ;  /* 0x000000100b057224 */ /* 0x000fe200078e02ff */
[----:B------:R-:W-:Y:S01]  /*0c80*/  CS2R R72, SRZ ;  /* 0x0000000000487805 */ /* 0x000fe2000001ff00 */
[----:B------:R-:W-:Y:S01]  /*0c90*/  IMAD.U32 R0, RZ, RZ, UR6 ;  /* 0x00000006ff007e24 */ /* 0x000fe2000f8e00ff */
[----:B------:R-:W-:Y:S01]  /*0ca0*/  CS2R R74, SRZ ;  /* 0x00000000004a7805 */ /* 0x000fe2000001ff00 */
[----:B------:R-:W-:Y:S01]  /*0cb0*/  IMAD.HI.U32 R2, R3, R5, R2 ;  /* 0x0000000503027227 */ /* 0x000fe200078e0002 */
[----:B------:R-:W-:Y:S02]  /*0cc0*/  CS2R R76, SRZ ;  /* 0x00000000004c7805 */ /* 0x000fe4000001ff00 */
[----:B------:R-:W-:-:S02]  /*0cd0*/  CS2R R78, SRZ ;  /* 0x00000000004e7805 */ /* 0x000fc4000001ff00 */
[----:B------:R-:W-:Y:S01]  /*0ce0*/  CS2R R80, SRZ ;  /* 0x0000000000507805 */ /* 0x000fe2000001ff00 */
[----:B------:R-:W-:Y:S01]  /*0cf0*/  IMAD.MOV.U32 R5, RZ, RZ, R7 ;  /* 0x000000ffff057224 */ /* 0x000fe200078e0007 */
[----:B------:R-:W-:Y:S01]  /*0d00*/  IABS R7, R0 ;  /* 0x0000000000077213 */ /* 0x000fe20000000000 */
[----:B------:R-:W-:Y:S01]  /*0d10*/  IMAD.HI.U32 R6, R6, R14, RZ ;  /* 0x0000000e06067227 */ /* 0x000fe200078e00ff */
[----:B------:R-:W-:Y:S02]  /*0d20*/  CS2R R82, SRZ ;  /* 0x0000000000527805 */ /* 0x000fe4000001ff00 */
[----:B------:R-:W-:Y:S02]  /*0d30*/  CS2R R84, SRZ ;  /* 0x0000000000547805 */ /* 0x000fe4000001ff00 */
[----:B------:R-:W-:Y:S01]  /*0d40*/  CS2R R86, SRZ ;  /* 0x0000000000567805 */ /* 0x000fe2000001ff00 */
[----:B------:R-:W-:Y:S02]  /*0d50*/  IMAD.U32 R3, RZ, RZ, UR7 ;  /* 0x00000007ff037e24 */ /* 0x000fe4000f8e00ff */
[----:B------:R-:W-:-:S03]  /*0d60*/  IMAD.HI.U32 R0, R2, R5, RZ ;  /* 0x0000000502007227 */ /* 0x000fc600078e00ff */
[----:B------:R-:W-:Y:S01]  /*0d70*/  IABS R11, R3 ;  /* 0x00000003000b7213 */ /* 0x000fe20000000000 */
[----:B------:R-:W-:Y:S02]  /*0d80*/  IMAD.MOV R6, RZ, RZ, -R6 ;  /* 0x000000ffff067224 */ /* 0x000fe400078e0a06 */
[----:B------:R-:W-:Y:S02]  /*0d90*/  IMAD.MOV R0, RZ, RZ, -R0 ;  /* 0x000000ffff007224 */ /* 0x000fe400078e0a00 */
[C---:B------:R-:W-:Y:S02]  /*0da0*/  IMAD R14, R19.reuse, R6, R14 ;  /* 0x00000006130e7224 */ /* 0x040fe400078e020e */
[----:B------:R-:W-:Y:S02]  /*0db0*/  IMAD.U32 R6, RZ, RZ, UR12 ;  /* 0x0000000cff067e24 */ /* 0x000fe4000f8e00ff */
[----:B------:R-:W-:Y:S01]  /*0dc0*/  IMAD.HI.U32 R3, R2, R7, RZ ;  /* 0x0000000702037227 */ /* 0x000fe200078e00ff */
[----:B------:R-:W-:-:S02]  /*0dd0*/  ISETP.GT.U32.AND P0, PT, R19, R14, PT ;  /* 0x0000000e1300720c */ /* 0x000fc40003f04070 */
[----:B------:R-:W-:Y:S01]  /*0de0*/  IABS R12, R6 ;  /* 0x00000006000c7213 */ /* 0x000fe20000000000 */
[----:B------:R-:W-:Y:S02]  /*0df0*/  IMAD R0, R16, R0, R5 ;  /* 0x0000000010007224 */ /* 0x000fe400078e0205 */
[----:B------:R-:W-:-:S03]  /*0e00*/  IMAD.HI.U32 R5, R2, R11, RZ ;  /* 0x0000000b02057227 */ /* 0x000fc600078e00ff */
[C---:B------:R-:W-:Y:S01]  /*0e10*/  ISETP.GT.U32.AND P3, PT, R16.reuse, R0, PT ;  /* 0x000000001000720c */ /* 0x040fe20003f64070 */
[----:B------:R-:W-:Y:S02]  /*0e20*/  IMAD.MOV R3, RZ, RZ, -R3 ;  /* 0x000000ffff037224 */ /* 0x000fe400078e0a03 */
[----:B------:R-:W-:Y:S02]  /*0e30*/  IMAD.MOV R6, RZ, RZ, -R5 ;  /* 0x000000ffff067224 */ /* 0x000fe400078e0a05 */
[C---:B------:R-:W-:Y:S02]  /*0e40*/  IMAD R5, R16.reuse, R3, R7 ;  /* 0x0000000310057224 */ /* 0x040fe400078e0207 */
[----:B------:R-:W-:Y:S01]  /*0e50*/  IMAD.MOV.U32 R7, RZ, RZ, R12 ;  /* 0x000000ffff077224 */ /* 0x000fe200078e000c */
[----:B------:R-:W-:Y:S01]  /*0e60*/  IABS R12, R10 ;  /* 0x0000000a000c7213 */ /* 0x000fe20000000000 */
[C---:B------:R-:W-:Y:S01]  /*0e70*/  IMAD R6, R16.reuse, R6, R11 ;  /* 0x0000000610067224 */ /* 0x040fe200078e020b */
[----:B------:R-:W-:Y:S01]  /*0e80*/  ISETP.GT.U32.AND P6, PT, R16, R5, PT ;  /* 0x000000051000720c */ /* 0x000fe20003fc4070 */
[----:B------:R-:W-:-:S02]  /*0e90*/  IMAD.U32 R10, RZ, RZ, UR15 ;  /* 0x0000000fff0a7e24 */ /* 0x000fc4000f8e00ff */
[----:B------:R-:W-:Y:S01]  /*0ea0*/  IMAD.MOV.U32 R11, RZ, RZ, R12 ;  /* 0x000000ffff0b7224 */ /* 0x000fe200078e000c */
[----:B------:R-:W-:Y:S01]  /*0eb0*/  ISETP.GT.U32.AND P4, PT, R16, R6, PT ;  /* 0x000000061000720c */ /* 0x000fe20003f84070 */
[----:B------:R-:W-:Y:S01]  /*0ec0*/  IMAD.HI.U32 R3, R2, R7, RZ ;  /* 0x0000000702037227 */ /* 0x000fe200078e00ff */
[----:B------:R-:W-:-:S03]  /*0ed0*/  IABS R13, R10 ;  /* 0x0000000a000d7213 */ /* 0x000fc60000000000 */
[----:B------:R-:W-:Y:S02]  /*0ee0*/  IMAD.U32 R12, RZ, RZ, UR4 ;  /* 0x00000004ff0c7e24 */ /* 0x000fe4000f8e00ff */
[----:B------:R-:W-:Y:S02]  /*0ef0*/  IMAD.MOV R10, RZ, RZ, -R3 ;  /* 0x000000ffff0a7224 */ /* 0x000fe400078e0a03 */
[----:B------:R-:W-:Y:S01]  /*0f00*/  IMAD.HI.U32 R3, R2, R11, RZ ;  /* 0x0000000b02037227 */ /* 0x000fe200078e00ff */
[----:B------:R-:W-:-:S03]  /*0f10*/  IABS R12, R12 ;  /* 0x0000000c000c7213 */ /* 0x000fc60000000000 */
[C---:B------:R-:W-:Y:S02]  /*0f20*/  IMAD R7, R16.reuse, R10, R7 ;  /* 0x0000000a10077224 */ /* 0x040fe400078e0207 */
[----:B------:R-:W-:Y:S02]  /*0f30*/  IMAD.MOV R10, RZ, RZ, -R3 ;  /* 0x000000ffff0a7224 */ /* 0x000fe400078e0a03 */
[----:B------:R-:W-:Y:S01]  /*0f40*/  IMAD.MOV.U32 R15, RZ, RZ, R12 ;  /* 0x000000ffff0f7224 */ /* 0x000fe200078e000c */
[C---:B------:R-:W-:Y:S01]  /*0f50*/  ISETP.GT.U32.AND P1, PT, R16.reuse, R7, PT ;  /* 0x000000071000720c */ /* 0x040fe20003f24070 */
[----:B------:R-:W-:Y:S02]  /*0f60*/  IMAD R10, R16, R10, R11 ;  /* 0x0000000a100a7224 */ /* 0x000fe400078e020b */
[----:B------:R-:W-:-:S03]  /*0f70*/  IMAD.HI.U32 R11, R2, R15, RZ ;  /* 0x0000000f020b7227 */ /* 0x000fc600078e00ff */
[----:B------:R-:W-:Y:S01]  /*0f80*/  ISETP.GT.U32.AND P5, PT, R16, R10, PT ;  /* 0x0000000a1000720c */ /* 0x000fe20003fa4070 */
[----:B------:R-:W-:-:S04]  /*0f90*/  IMAD.HI.U32 R3, R2, R13, RZ ;  /* 0x0000000d02037227 */ /* 0x000fc800078e00ff */
[----:B------:R-:W-:Y:S02]  /*0fa0*/  IMAD.MOV R12, RZ, RZ, -R11 ;  /* 0x000000ffff0c7224 */ /* 0x000fe400078e0a0b */
[----:B------:R-:W-:Y:S02]  /*0fb0*/  IMAD.MOV R3, RZ, RZ, -R3 ;  /* 0x000000ffff037224 */ /* 0x000fe400078e0a03 */
[C---:B------:R-:W-:Y:S01]  /*0fc0*/  IMAD R12, R16.reuse, R12, R15 ;  /* 0x0000000c100c7224 */ /* 0x040fe200078e020f */
[----:B------:R-:W-:Y:S01]  /*0fd0*/  SHF.R.S32.HI R15, RZ, 0x2, R88 ;  /* 0x00000002ff0f7819 */ /* 0x000fe20000011458 */
[----:B------:R-:W-:Y:S01]  /*0fe0*/  IMAD R11, R16, R3, R13 ;  /* 0x00000003100b7224 */ /* 0x000fe200078e020d */
[----:B------:R-:W-:Y:S01]  /*0ff0*/  SHF.R.S32.HI R3, RZ, 0x1f, R4 ;  /* 0x0000001fff037819 */ /* 0x000fe20000011404 */
[----:B------:R-:W-:Y:S01]  /*1000*/  @!P3 IMAD.IADD R0, R0, 0x1, -R16 ;  /* 0x000000010000b824 */ /* 0x000fe200078e0a10 */
[----:B------:R-:W-:Y:S01]  /*1010*/  ISETP.GT.U32.AND P3, PT, R16, R12, PT ;  /* 0x0000000c1000720c */ /* 0x000fe20003f64070 */
[----:B------:R-:W-:Y:S01]  /*1020*/  IMAD.HI.U32 R2, R2, R17, RZ ;  /* 0x0000001102027227 */ /* 0x000fe200078e00ff */
[----:B------:R-:W-:-:S02]  /*1030*/  ISETP.GT.U32.AND P2, PT, R16, R11, PT ;  /* 0x0000000b1000720c */ /* 0x000fc40003f44070 */
[----:B------:R-:W-:Y:S01]  /*1040*/  SGXT R15, R15, 0x1 ;  /* 0x000000010f0f781a */ /* 0x000fe20000000200 */
[----:B------:R-:W-:Y:S01]  /*1050*/  @!P0 IMAD.IADD R14, R14, 0x1, -R19 ;  /* 0x000000010e0e8824 */ /* 0x000fe200078e0a13 */
[----:B------:R-:W-:Y:S01]  /*1060*/  LEA.HI R4, R3, R4, RZ, 0x5 ;  /* 0x0000000403047211 */ /* 0x000fe200078f28ff */
[----:B------:R-:W-:Y:S02]  /*1070*/  IMAD.MOV R2, RZ, RZ, -R2 ;  /* 0x000000ffff027224 */ /* 0x000fe400078e0a02 */
[--C-:B------:R-:W-:Y:S01]  /*1080*/  @!P1 IMAD.IADD R7, R7, 0x1, -R16.reuse ;  /* 0x0000000107079824 */ /* 0x100fe200078e0a10 */
[----:B------:R-:W-:Y:S01]  /*1090*/  ISETP.GT.U32.AND P0, PT, R19, R14, PT ;  /* 0x0000000e1300720c */ /* 0x000fe20003f04070 */
[----:B------:R-:W-:Y:S01]  /*10a0*/  IMAD R13, R16, R2, R17 ;  /* 0x00000002100d7224 */ /* 0x000fe200078e0211 */
[----:B------:R-:W-:Y:S01]  /*10b0*/  ISETP.NE.AND P1, PT, R8, RZ, PT ;  /* 0x000000ff0800720c */ /* 0x000fe20003f25270 */
[----:B------:R-:W-:Y:S01]  /*10c0*/  @!P6 IMAD.IADD R5, R5, 0x1, -R16 ;  /* 0x000000010505e824 */ /* 0x000fe200078e0a10 */
[----:B------:R-:W-:Y:S01]  /*10d0*/  SHF.R.S32.HI R4, RZ, 0x5, R4 ;  /* 0x00000005ff047819 */ /* 0x000fe20000011404 */
[--C-:B------:R-:W-:Y:S01]  /*10e0*/  @!P4 IMAD.IADD R6, R6, 0x1, -R16.reuse ;  /* 0x000000010606c824 */ /* 0x100fe200078e0a10 */
[----:B------:R-:W-:Y:S01]  /*10f0*/  ISETP.GT.U32.AND P6, PT, R16, R13, PT ;  /* 0x0000000d1000720c */ /* 0x000fe20003fc4070 */
[--C-:B------:R-:W-:Y:S01]  /*1100*/  @!P3 IMAD.IADD R12, R12, 0x1, -R16.reuse ;  /* 0x000000010c0cb824 */ /* 0x100fe200078e0a10 */
[----:B------:R-:W-:Y:S01]  /*1110*/  ISETP.GT.U32.AND P3, PT, R16, R7, PT ;  /* 0x000000071000720c */ /* 0x000fe20003f64070 */
[--C-:B------:R-:W-:Y:S01]  /*1120*/  @!P5 IMAD.IADD R10, R10, 0x1, -R16.reuse ;  /* 0x000000010a0ad824 */ /* 0x100fe200078e0a10 */
[C---:B------:R-:W-:Y:S01]  /*1130*/  ISETP.GT.U32.AND P5, PT, R16.reuse, R5, PT ;  /* 0x000000051000720c */ /* 0x040fe20003fa4070 */
[----:B------:R-:W-:Y:S01]  /*1140*/  @!P2 IMAD.IADD R11, R11, 0x1, -R16 ;  /* 0x000000010b0ba824 */ /* 0x000fe200078e0a10 */
[----:B------:R-:W-:Y:S01]  /*1150*/  ISETP.GT.U32.AND P2, PT, R16, R6, PT ;  /* 0x000000061000720c */ /* 0x000fe20003f44070 */
[----:B------:R-:W-:Y:S01]  /*1160*/  @!P0 IMAD.IADD R14, R14, 0x1, -R19 ;  /* 0x000000010e0e8824 */ /* 0x000fe200078e0a13 */
[----:B------:R-:W-:Y:S01]  /*1170*/  ISETP.GT.U32.AND P4, PT, R16, R0, PT ;  /* 0x000000001000720c */ /* 0x000fe20003f84070 */
[----:B------:R-:W-:Y:S01]  /*1180*/  IMAD.SHL.U32 R2, R88, 0x20, RZ ;  /* 0x0000002058027824 */ /* 0x000fe200078e00ff */
[----:B------:R-:W-:-:S03]  /*1190*/  ISETP.GE.AND P0, PT, R18, RZ, PT ;  /* 0x000000ff1200720c */ /* 0x000fc60003f06270 */
[--C-:B------:R-:W-:Y:S01]  /*11a0*/  @!P6 IMAD.IADD R13, R13, 0x1, -R16.reuse ;  /* 0x000000010d0de824 */ /* 0x100fe200078e0a10 */
[C---:B------:R-:W-:Y:S01]  /*11b0*/  ISETP.GT.U32.AND P6, PT, R16.reuse, R12, PT ;  /* 0x0000000c1000720c */ /* 0x040fe20003fc4070 */
[--C-:B------:R-:W-:Y:S01]  /*11c0*/  @!P3 IMAD.IADD R7, R7, 0x1, -R16.reuse ;  /* 0x000000010707b824 */ /* 0x100fe200078e0a10 */
[----:B------:R-:W-:Y:S01]  /*11d0*/  ISETP.LE.AND P3, PT, RZ, UR6, PT ;  /* 0x00000006ff007c0c */ /* 0x000fe2000bf63270 */
[--C-:B------:R-:W-:Y:S01]  /*11e0*/  @!P5 IMAD.IADD R5, R5, 0x1, -R16.reuse ;  /* 0x000000010505d824 */ /* 0x100fe200078e0a10 */
[----:B------:R-:W-:Y:S01]  /*11f0*/  ISETP.GT.U32.AND P5, PT, R16, R11, PT ;  /* 0x0000000b1000720c */ /* 0x000fe20003fa4070 */
[--C-:B------:R-:W-:Y:S01]  /*1200*/  @!P2 IMAD.IADD R6, R6, 0x1, -R16.reuse ;  /* 0x000000010606a824 */ /* 0x100fe200078e0a10 */
[----:B------:R-:W-:Y:S01]  /*1210*/  ISETP.LE.AND P2, PT, RZ, UR5, PT ;  /* 0x00000005ff007c0c */ /* 0x000fe2000bf43270 */
[----:B------:R-:W-:Y:S01]  /*1220*/  @!P4 IMAD.IADD R0, R0, 0x1, -R16 ;  /* 0x000000010000c824 */ /* 0x000fe200078e0a10 */
[C---:B------:R-:W-:Y:S01]  /*1230*/  ISETP.GT.U32.AND P4, PT, R16.reuse, R10, PT ;  /* 0x0000000a1000720c */ /* 0x040fe20003f84070 */
[----:B------:R-:W-:Y:S01]  /*1240*/  @!P0 IMAD.MOV R14, RZ, RZ, -R14 ;  /* 0x000000ffff0e8224 */ /* 0x000fe200078e0a0e */
[----:B------:R-:W-:Y:S01]  /*1250*/  ISETP.GT.U32.AND P0, PT, R16, R13, PT ;  /* 0x0000000d1000720c */ /* 0x000fe20003f04070 */
[----:B------:R-:W-:Y:S01]  /*1260*/  ULDC UR5, c[0x0][0x234] ;  /* 0x00008d0000057ab9 */ /* 0x000fe20000000800 */
[----:B------:R-:W-:Y:S01]  /*1270*/  @!P1 LOP3.LUT R14, RZ, R8, RZ, 0x33, !PT ;  /* 0x00000008ff0e9212 */ /* 0x000fe200078e33ff */
[--C-:B------:R-:W-:Y:S01]  /*1280*/  @!P6 IMAD.IADD R12, R12, 0x1, -R16.reuse ;  /* 0x000000010c0ce824 */ /* 0x100fe200078e0a10 */
[----:B------:R-:W-:Y:S01]  /*1290*/  ISETP.LE.AND P6, PT, RZ, UR12, PT ;  /* 0x0000000cff007c0c */ /* 0x000fe2000bfc3270 */
[----:B------:R-:W-:Y:S01]  /*12a0*/  @!P3 IMAD.MOV R5, RZ, RZ, -R5 ;  /* 0x000000ffff05b224 */ /* 0x000fe200078e0a05 */
[----:B------:R-:W-:Y:S01]  /*12b0*/  ISETP.LE.AND P3, PT, RZ, UR4, PT ;  /* 0x00000004ff007c0c */ /* 0x000fe2000bf63270 */
[----:B------:R-:W-:Y:S01]  /*12c0*/  @!P5 IMAD.IADD R11, R11, 0x1, -R16 ;  /* 0x000000010b0bd824 */ /* 0x000fe200078e0a10 */
[----:B------:R-:W-:Y:S01]  /*12d0*/  ISETP.LE.AND P5, PT, RZ, UR14, PT ;  /* 0x0000000eff007c0c */ /* 0x000fe2000bfa3270 */
[----:B------:R-:W-:Y:S01]  /*12e0*/  @!P2 IMAD.MOV R0, RZ, RZ, -R0 ;  /* 0x000000ffff00a224 */ /* 0x000fe200078e0a00 */
[----:B------:R-:W-:Y:S01]  /*12f0*/  ISETP.LE.AND P1, PT, RZ, UR7, PT ;  /* 0x00000007ff007c0c */ /* 0x000fe2000bf23270 */
[--C-:B------:R-:W-:Y:S01]  /*1300*/  @!P4 IMAD.IADD R10, R10, 0x1, -R16.reuse ;  /* 0x000000010a0ac824 */ /* 0x100fe200078e0a10 */
[----:B------:R-:W-:Y:S01]  /*1310*/  ISETP.LE.AND P2, PT, RZ, UR15, PT ;  /* 0x0000000fff007c0c */ /* 0x000fe2000bf43270 */
[----:B------:R-:W-:Y:S01]  /*1320*/  @!P0 IMAD.IADD R13, R13, 0x1, -R16 ;  /* 0x000000010d0d8824 */ /* 0x000fe200078e0a10 */
[----:B------:R-:W-:Y:S01]  /*1330*/  ISETP.LE.AND P4, PT, RZ, UR16, PT ;  /* 0x00000010ff007c0c */ /* 0x000fe2000bf83270 */
[----:B------:R-:W-:Y:S01]  /*1340*/  ULDC UR4, c[0x0][0x240] ;  /* 0x0000900000047ab9 */ /* 0x000fe20000000800 */
[----:B------:R-:W-:Y:S01]  /*1350*/  ISETP.NE.AND P0, PT, R9, RZ, PT ;  /* 0x000000ff0900720c */ /* 0x000fe20003f05270 */
[----:B------:R-:W-:Y:S01]  /*1360*/  @!P6 IMAD.MOV R7, RZ, RZ, -R7 ;  /* 0x000000ffff07e224 */ /* 0x000fe200078e0a07 */
[----:B------:R-:W-:Y:S01]  /*1370*/  LOP3.LUT R9, RZ, R9, RZ, 0x33, !PT ;  /* 0x00000009ff097212 */ /* 0x000fe200078e33ff */
[----:B------:R-:W-:Y:S01]  /*1380*/  @!P3 IMAD.MOV R12, RZ, RZ, -R12 ;  /* 0x000000ffff0cb224 */ /* 0x000fe200078e0a0c */
[----:B------:R-:W-:Y:S01]  /*1390*/  ULDC.64 UR14, c[0x0][0x218] ;  /* 0x00008600000e7ab9 */ /* 0x000fe20000000a00 */
[----:B------:R-:W-:Y:S01]  /*13a0*/  @!P5 IMAD.MOV R10, RZ, RZ, -R10 ;  /* 0x000000ffff0ad224 */ /* 0x000fe200078e0a0a */
[C---:B------:R-:W-:Y:S01]  /*13b0*/  SEL R5, R9.reuse, R5, !P0 ;  /* 0x0000000509057207 */ /* 0x040fe20004000000 */
[----:B------:R-:W-:Y:S01]  /*13c0*/  @!P1 IMAD.MOV R6, RZ, RZ, -R6 ;  /* 0x000000ffff069224 */ /* 0x000fe200078e0a06 */
[C---:B------:R-:W-:Y:S01]  /*13d0*/  SEL R7, R9.reuse, R7, !P0 ;  /* 0x0000000709077207 */ /* 0x040fe20004000000 */
[----:B------:R-:W-:Y:S01]  /*13e0*/  @!P2 IMAD.MOV R11, RZ, RZ, -R11 ;  /* 0x000000ffff0ba224 */ /* 0x000fe200078e0a0b */
[C---:B------:R-:W-:Y:S01]  /*13f0*/  SEL R0, R9.reuse, R0, !P0 ;  /* 0x0000000009007207 */ /* 0x040fe20004000000 */
[----:B------:R-:W-:Y:S01]  /*1400*/  @!P4 IMAD.MOV R13, RZ, RZ, -R13 ;  /* 0x000000ffff0dc224 */ /* 0x000fe200078e0a0d */
[----:B------:R-:W-:Y:S01]  /*1410*/  SEL R12, R9, R12, !P0 ;  /* 0x0000000c090c7207 */ /* 0x000fe20004000000 */
[----:B------:R-:W-:Y:S01]  /*1420*/  IMAD R5, R5, UR4, RZ ;  /* 0x0000000405057c24 */ /* 0x000fe2000f8e02ff */
[----:B------:R-:W-:Y:S01]  /*1430*/  SEL R10, R9, R10, !P0 ;  /* 0x0000000a090a7207 */ /* 0x000fe20004000000 */
[----:B------:R-:W-:Y:S01]  /*1440*/  IMAD R7, R7, UR4, RZ ;  /* 0x0000000407077c24 */ /* 0x000fe2000f8e02ff */
[C---:B------:R-:W-:Y:S01]  /*1450*/  SEL R6, R9.reuse, R6, !P0 ;  /* 0x0000000609067207 */ /* 0x040fe20004000000 */
[----:B------:R-:W-:Y:S01]  /*1460*/  IMAD R0, R0, UR4, RZ ;  /* 0x0000000400007c24 */ /* 0x000fe2000f8e02ff */
[C---:B------:R-:W-:Y:S01]  /*1470*/  SEL R11, R9.reuse, R11, !P0 ;  /* 0x0000000b090b7207 */ /* 0x040fe20004000000 */
[----:B------:R-:W-:Y:S01]  /*1480*/  IMAD R12, R12, UR4, RZ ;  /* 0x000000040c0c7c24 */ /* 0x000fe2000f8e02ff */
[----:B------:R-:W-:Y:S01]  /*1490*/  LOP3.LUT R2, R2, 0x1f60, RZ, 0xc0, !PT ;  /* 0x00001f6002027812 */ /* 0x000fe200078ec0ff */
[----:B------:R-:W-:Y:S01]  /*14a0*/  IMAD R22, R14, UR5, RZ ;  /* 0x000000050e167c24 */ /* 0x000fe2000f8e02ff */
[----:B------:R-:W-:Y:S01]  /*14b0*/  SEL R9, R9, R13, !P0 ;  /* 0x0000000d09097207 */ /* 0x000fe20004000000 */
[----:B0-----:R-:W-:Y:S01]  /*14c0*/  IMAD R18, R10, UR4, RZ ;  /* 0x000000040a127c24 */ /* 0x001fe2000f8e02ff */
[----:B------:R-:W-:Y:S01]  /*14d0*/  SHF.R.S32.HI R13, RZ, 0x1f, R5 ;  /* 0x0000001fff0d7819 */ /* 0x000fe20000011405 */
[----:B------:R-:W-:Y:S01]  /*14e0*/  ULDC.64 UR6, c[0x0][0x210] ;  /* 0x0000840000067ab9 */ /* 0x000fe20000000a00 */
[----:B------:R-:W-:Y:S01]  /*14f0*/  IADD3 R21, P6, R5, UR14, RZ ;  /* 0x0000000e05157c10 */ /* 0x000fe2000ffde0ff */
[----:B------:R-:W-:Y:S01]  /*1500*/  IMAD R6, R6, UR4, RZ ;  /* 0x0000000406067c24 */ /* 0x000fe2000f8e02ff */
[----:B------:R-:W-:Y:S01]  /*1510*/  LOP3.LUT R2, R2, 0x90, R15, 0xf8, !PT ;  /* 0x0000009002027812 */ /* 0x000fe200078ef80f */
[----:B------:R-:W-:Y:S01]  /*1520*/  IMAD R17, R11, UR4, RZ ;  /* 0x000000040b117c24 */ /* 0x000fe2000f8e02ff */
[----:B------:R-:W-:Y:S01]  /*1530*/  SHF.R.S32.HI R10, RZ, 0x1f, R7 ;  /* 0x0000001fff0a7819 */ /* 0x000fe20000011407 */
[----:B------:R-:W-:Y:S01]  /*1540*/  IMAD R14, R9, UR4, RZ ;  /* 0x00000004090e7c24 */ /* 0x000fe2000f8e02ff */
[----:B------:R-:W-:Y:S01]  /*1550*/  IADD3 R19, P4, R7, UR14, RZ ;  /* 0x0000000e07137c10 */ /* 0x000fe2000ff9e0ff */
[----:B------:R-:W-:Y:S01]  /*1560*/  ULDC UR5, c[0x0][0x23c] ;  /* 0x00008f0000057ab9 */ /* 0x000fe20000000800 */
[----:B------:R-:W-:Y:S01]  /*1570*/  SHF.R.S32.HI R15, RZ, 0x1f, R0 ;  /* 0x0000001fff0f7819 */ /* 0x000fe20000011400 */
[----:B------:R-:W-:Y:S01]  /*1580*/  UIADD3 UR4, UR8, 0x2000, URZ ;  /* 0x0000200008047890 */ /* 0x000fe2000fffe03f */
[----:B------:R-:W-:Y:S01]  /*1590*/  IADD3 R3, P0, R0, UR14, RZ ;  /* 0x0000000e00037c10 */ /* 0x000fe2000ff1e0ff */
[----:B------:R-:W-:Y:S01]  /*15a0*/  IMAD R102, R104, UR5, RZ ;  /* 0x0000000568667c24 */ /* 0x000fe2000f8e02ff */
[----:B------:R-:W-:Y:S01]  /*15b0*/  SHF.R.S32.HI R7, RZ, 0x1f, R12 ;  /* 0x0000001fff077819 */ /* 0x000fe2000001140c */
[----:B------:R-:W-:Y:S01]  /*15c0*/  USHF.R.U32.HI UR4, URZ, 0x4, UR4 ;  /* 0x000000043f047899 */ /* 0x000fe20008011604 */
[----:B------:R-:W-:Y:S01]  /*15d0*/  IADD3 R16, P1, R12, UR14, RZ ;  /* 0x0000000e0c107c10 */ /* 0x000fe2000ff3e0ff */
[----:B------:R-:W-:Y:S01]  /*15e0*/  ULDC UR12, c[0x0][0x230] ;  /* 0x00008c00000c7ab9 */ /* 0x000fe20000000800 */
[----:B------:R-:W-:-:S02]  /*15f0*/  IADD3.X R13, R13, UR15, RZ, P6, !PT ;  /* 0x0000000f0d0d7c10 */ /* 0x000fc4000b7fe4ff */
[C---:B------:R-:W-:Y:S01]  /*1600*/  IADD3 R12, P6, R22.reuse, UR6, RZ ;  /* 0x00000006160c7c10 */ /* 0x040fe2000ffde0ff */
[----:B------:R-:W-:Y:S01]  /*1610*/  USGXT.U32 UR6, UR4, 0xe ;  /* 0x0000000e0406789a */ /* 0x000fe20008000000 */
[----:B------:R-:W-:Y:S02]  /*1620*/  SHF.R.S32.HI R0, RZ, 0x7, R88 ;  /* 0x00000007ff007819 */ /* 0x000fe40000011458 */
[----:B------:R-:W-:Y:S01]  /*1630*/  LEA.HI.X.SX32 R5, R22, UR7, 0x1, P6 ;  /* 0x0000000716057c11 */ /* 0x000fe2000b0f0eff */
[-C--:B------:R-:W-:Y:S01]  /*1640*/  IMAD R22, R118, R23.reuse, RZ ;  /* 0x0000001776167224 */ /* 0x080fe200078e02ff */
[----:B------:R-:W-:Y:S01]  /*1650*/  SGXT R0, R0, 0x1 ;  /* 0x000000010000781a */ /* 0x000fe20000000200 */
[-C--:B------:R-:W-:Y:S01]  /*1660*/  IMAD R22, R124, R23.reuse, RZ ;  /* 0x000000177c167224 */ /* 0x080fe200078e02ff */
[----:B------:R-:W-:Y:S01]  /*1670*/  SHF.R.S32.HI R11, RZ, 0x1f, R6 ;  /* 0x0000001fff0b7819 */ /* 0x000fe20000011406 */
[-C--:B------:R-:W-:Y:S01]  /*1680*/  IMAD R22, R90, R23.reuse, RZ ;  /* 0x000000175a167224 */ /* 0x080fe200078e02ff */
[----:B------:R-:W-:Y:S01]  /*1690*/  IADD3 R20, P5, R6, UR14, RZ ;  /* 0x0000000e06147c10 */ /* 0x000fe2000ffbe0ff */
[-C--:B------:R-:W-:Y:S01]  /*16a0*/  IMAD R90, R89, R23.reuse, RZ ;  /* 0x00000017595a7224 */ /* 0x080fe200078e02ff */
[----:B------:R-:W-:Y:S01]  /*16b0*/  LOP3.LUT R0, R0, 0x90, RZ, 0xc0, !PT ;  /* 0x0000009000007812 */ /* 0x000fe200078ec0ff */
[----:B------:R-:W-:Y:S01]  /*16c0*/  IMAD R89, R103, R23, RZ ;  /* 0x0000001767597224 */ /* 0x000fe200078e02ff */
[----:B------:R-:W-:Y:S01]  /*16d0*/  LOP3.LUT R2, R2, R103, RZ, 0xfc, !PT ;  /* 0x0000006702027212 */ /* 0x000fe200078efcff */
[-C--:B------:R-:W-:Y:S01]  /*16e0*/  IMAD R22, R106, R23.reuse, RZ ;  /* 0x000000176a167224 */ /* 0x080fe200078e02ff */
[----:B------:R-:W-:Y:S01]  /*16f0*/  SHF.R.S32.HI R9, RZ, 0x1f, R18 ;  /* 0x0000001fff097819 */ /* 0x000fe20000011412 */
[-C--:B------:R-:W-:Y:S01]  /*1700*/  IMAD R90, R108, R23.reuse, RZ ;  /* 0x000000176c5a7224 */ /* 0x080fe200078e02ff */
[----:B------:R-:W-:Y:S01]  /*1710*/  SHF.R.S32.HI R8, RZ, 0x1f, R17 ;  /* 0x0000001fff087819 */ /* 0x000fe20000011411 */
[-C--:B------:R-:W-:Y:S01]  /*1720*/  IMAD R89, R109, R23.reuse, RZ ;  /* 0x000000176d597224 */ /* 0x080fe200078e02ff */
[----:B------:R-:W-:Y:S01]  /*1730*/  SHF.R.S32.HI R6, RZ, 0x1f, R14 ;  /* 0x0000001fff067819 */ /* 0x000fe2000001140e */
[-C--:B------:R-:W-:Y:S01]  /*1740*/  IMAD R22, R110, R23.reuse, RZ ;  /* 0x000000176e167224 */ /* 0x080fe200078e02ff */
[----:B------:R-:W-:Y:S01]  /*1750*/  IADD3.X R15, R15, UR15, RZ, P0, !PT ;  /* 0x0000000f0f0f7c10 */ /* 0x000fe200087fe4ff */
[-C--:B------:R-:W-:Y:S01]  /*1760*/  IMAD R90, R112, R23.reuse, RZ ;  /* 0x00000017705a7224 */ /* 0x080fe200078e02ff */
[----:B------:R-:W-:Y:S01]  /*1770*/  IADD3 R18, P3, R18, UR14, RZ ;  /* 0x0000000e12127c10 */ /* 0x000fe2000ff7e0ff */
[-C--:B------:R-:W-:Y:S01]  /*1780*/  IMAD R89, R114, R23.reuse, RZ ;  /* 0x0000001772597224 */ /* 0x080fe200078e02ff */
[----:B------:R-:W-:Y:S01]  /*1790*/  IADD3 R17, P2, R17, UR14, RZ ;  /* 0x0000000e11117c10 */ /* 0x000fe2000ff5e0ff */
[----:B------:R-:W-:Y:S01]  /*17a0*/  IMAD R22, R116, R23, RZ ;  /* 0x0000001774167224 */ /* 0x000fe200078e02ff */
[----:B------:R-:W-:Y:S01]  /*17b0*/  IADD3 R14, P0, R14, UR14, RZ ;  /* 0x0000000e0e0e7c10 */ /* 0x000fe2000ff1e0ff */
[----:B------:R-:W-:Y:S01]  /*17c0*/  USHF.L.U32 UR14, UR5, 0x5, URZ ;  /* 0x00000005050e7899 */ /* 0x000fe2000800063f */
[----:B------:R-:W-:-:S02]  /*17d0*/  LOP3.LUT R0, R0, 0x17f, R88, 0x78, !PT ;  /* 0x0000017f00007812 */ /* 0x000fc400078e7858 */
[----:B------:R-:W-:Y:S02]  /*17e0*/  SHF.R.S32.HI R23, RZ, 0x1f, R102 ;  /* 0x0000001fff177819 */ /* 0x000fe40000011466 */
[----:B------:R-:W-:Y:S02]  /*17f0*/  LOP3.LUT R22, R2, 0x10, RZ, 0x3c, !PT ;  /* 0x0000001002167812 */ /* 0x000fe400078e3cff */
[----:B------:R-:W-:Y:S02]  /*1800*/  IADD3.X R11, R11, UR15, RZ, P5, !PT ;  /* 0x0000000f0b0b7c10 */ /* 0x000fe4000affe4ff */
[----:B------:R-:W-:Y:S02]  /*1810*/  IADD3.X R10, R10, UR15, RZ, P4, !PT ;  /* 0x0000000f0a0a7c10 */ /* 0x000fe4000a7fe4ff */
[----:B------:R-:W-:Y:S02]  /*1820*/  IADD3.X R9, R9, UR15, RZ, P3, !PT ;  /* 0x0000000f09097c10 */ /* 0x000fe40009ffe4ff */
[----:B------:R-:W-:-:S02]  /*1830*/  IADD3.X R8, R8, UR15, RZ, P2, !PT ;  /* 0x0000000f08087c10 */ /* 0x000fc400097fe4ff */
[----:B------:R-:W-:Y:S02]  /*1840*/  IADD3.X R7, R7, UR15, RZ, P1, !PT ;  /* 0x0000000f07077c10 */ /* 0x000fe40008ffe4ff */
[----:B------:R-:W-:Y:S01]  /*1850*/  IADD3.X R6, R6, UR15, RZ, P0, !PT ;  /* 0x0000000f06067c10 */ /* 0x000fe200087fe4ff */
[----:B------:R-:W-:-:S12]  /*1860*/  USHF.R.S32.HI UR15, URZ, 0x1f, UR14 ;  /* 0x0000001f3f0f7899 */ /* 0x000fd8000801140e */
.L_x_1:
[----:B------:R-:W0:Y:S01]  /*1870*/  S2R R88, SR_TID.X ;  /* 0x0000000000587919 */ /* 0x000e220000002100 */
[----:B------:R-:W1:Y:S01]  /*1880*/  LDC R91, c[0x0][0x238] ;  /* 0x00008e00ff5b7b82 */ /* 0x000e620000000800 */
[----:B------:R-:W-:Y:S02]  /*1890*/  ISETP.GE.AND P0, PT, R103, UR12, PT ;  /* 0x0000000c67007c0c */ /* 0x000fe4000bf06270 */
[----:B------:R-:W-:-:S05]  /*18a0*/  PRMT R22, RZ, 0x7610, R22 ;  /* 0x00007610ff167816 */ /* 0x000fca0000000016 */
[----:B------:R-:W2:Y:S08]  /*18b0*/  LDC R94, c[0x0][0x238] ;  /* 0x00008e00ff5e7b82 */ /* 0x000eb00000000800 */
[----:B------:R-:W3:Y:S01]  /*18c0*/  LDC R95, c[0x0][0x238] ;  /* 0x00008e00ff5f7b82 */ /* 0x000ee20000000800 */
[----:B-1----:R-:W-:-:S07]  /*18d0*/  IMAD R91, R103, R91, RZ ;  /* 0x0000005b675b7224 */ /* 0x002fce00078e02ff */
[----:B------:R-:W1:Y:S01]  /*18e0*/  LDC R96, c[0x0][0x238] ;  /* 0x00008e00ff607b82 */ /* 0x000e620000000800 */
[----:B0-----:R-:W-:Y:S02]  /*18f0*/  LEA.HI R90, R88, 0x2, RZ, 0x18 ;  /* 0x00000002585a7811 */ /* 0x001fe400078fc0ff */
[----:B------:R-:W-:-:S05]  /*1900*/  IADD3 R88, P1, R91, R12, RZ ;  /* 0x0000000c5b587210 */ /* 0x000fca0007f3e0ff */
[----:B------:R-:W0:Y:S01]  /*1910*/  LDC R97, c[0x0][0x238] ;  /* 0x00008e00ff617b82 */ /* 0x000e220000000800 */
[----:B------:R-:W-:-:S07]  /*1920*/  LEA.HI.X.SX32 R89, R91, R5, 0x1, P1 ;  /* 0x000000055b597211 */ /* 0x000fce00008f0eff */
[----:B------:R-:W4:Y:S01]  /*1930*/  LDC R91, c[0x0][0x238] ;  /* 0x00008e00ff5b7b82 */ /* 0x000f220000000800 */
[----:B------:R-:W-:Y:S01]  /*1940*/  ISETP.GE.AND P3, PT, R90, UR12, PT ;  /* 0x0000000c5a007c0c */ /* 0x000fe2000bf66270 */
[----:B--2---:R-:W-:Y:S01]  /*1950*/  IMAD R94, R116, R94, RZ ;  /* 0x0000005e745e7224 */ /* 0x004fe200078e02ff */
[----:B------:R2:W5:Y:S04]  /*1960*/  @!P0 LDG.E.U8 R22, desc[UR10][R88.64] ;  /* 0x0000000a58168981 */ /* 0x000568000c1e1100 */
[----:B------:R-:W-:-:S04]  /*1970*/  IADD3 R92, P2, R94, R12, RZ ;  /* 0x0000000c5e5c7210 */ /* 0x000fc80007f5e0ff */
[----:B------:R-:W-:Y:S02]  /*1980*/  LEA.HI.X.SX32 R93, R94, R5, 0x1, P2 ;  /* 0x000000055e5d7211 */ /* 0x000fe400010f0eff */
[----:B------:R-:W3:Y:S01]  /*1990*/  S2R R94, SR_TID.X ;  /* 0x00000000005e7919 */ /* 0x000ee20000002100 */
[----:B----4-:R-:W-:Y:S02]  /*19a0*/  IMAD R91, R90, R91, RZ ;  /* 0x0000005b5a5b7224 */ /* 0x010fe400078e02ff */
[----:B------:R-:W4:Y:S03]  /*19b0*/  S2R R90, SR_TID.X ;  /* 0x00000000005a7919 */ /* 0x000f260000002100 */
[----:B--2---:R-:W-:Y:S02]  /*19c0*/  IADD3 R88, P0, R91, R12, RZ ;  /* 0x0000000c5b587210 */ /* 0x004fe40007f1e0ff */
[----:B------:R-:W-:-:S02]  /*19d0*/  PRMT R99, RZ, 0x7610, R99 ;  /* 0x00007610ff637816 */ /* 0x000fc40000000063 */
[----:B------:R-:W-:Y:S01]  /*19e0*/  LEA.HI.X.SX32 R89, R91, R5, 0x1, P0 ;  /* 0x000000055b597211 */ /* 0x000fe200000f0eff */
[----:B-1----:R-:W-:-:S04]  /*19f0*/  IMAD R96, R114, R96, RZ ;  /* 0x0000006072607224 */ /* 0x002fc800078e02ff */
[----:B------:R1:W2:Y:S01]  /*1a00*/  @!P3 LDG.E.U8 R99, desc[UR10][R88.64] ;  /* 0x0000000a5863b981 */ /* 0x0002a2000c1e1100 */
[----:B------:R-:W-:Y:S02]  /*1a10*/  ISETP.GE.AND P3, PT, R114, UR12, PT ;  /* 0x0000000c72007c0c */ /* 0x000fe4000bf66270 */
[----:B---3--:R-:W-:Y:S02]  /*1a20*/  LEA.HI R94, R94, 0xa, RZ, 0x18 ;  /* 0x0000000a5e5e7811 */ /* 0x008fe400078fc0ff */
[----:B----4-:R-:W-:-:S05]  /*1a30*/  LEA.HI R90, R90, 0x6, RZ, 0x18 ;  /* 0x000000065a5a7811 */ /* 0x010fca00078fc0ff */
[C---:B------:R-:W-:Y:S01]  /*1a40*/  IMAD R95, R90.reuse, R95, RZ ;  /* 0x0000005f5a5f7224 */ /* 0x040fe200078e02ff */
[----:B------:R-:W-:-:S04]  /*1a50*/  ISETP.GE.AND P1, PT, R90, UR12, PT ;  /* 0x0000000c5a007c0c */ /* 0x000fc8000bf26270 */
[----:B------:R-:W-:Y:S01]  /*1a60*/  IADD3 R90, P0, R95, R12, RZ ;  /* 0x0000000c5f5a7210 */ /* 0x000fe20007f1e0ff */
[----:B0-----:R-:W-:-:S03]  /*1a70*/  IMAD R97, R94, R97, RZ ;  /* 0x000000615e617224 */ /* 0x001fc600078e02ff */
[-C--:B------:R-:W-:Y:S02]  /*1a80*/  LEA.HI.X.SX32 R91, R95, R5.reuse, 0x1, P0 ;  /* 0x000000055f5b7211 */ /* 0x080fe400000f0eff */
[----:B------:R-:W-:Y:S02]  /*1a90*/  ISETP.GE.AND P0, PT, R94, UR12, PT ;  /* 0x0000000c5e007c0c */ /* 0x000fe4000bf06270 */
[C---:B------:R-:W-:Y:S02]  /*1aa0*/  IADD3 R94, P2, R96.reuse, R12, RZ ;  /* 0x0000000c605e7210 */ /* 0x040fe40007f5e0ff */
[----:B-1----:R-:W-:Y:S02]  /*1ab0*/  PRMT R89, RZ, 0x7610, R89 ;  /* 0x00007610ff597816 */ /* 0x002fe40000000059 */
[----:B------:R-:W-:Y:S02]  /*1ac0*/  LEA.HI.X.SX32 R95, R96, R5, 0x1, P2 ;  /* 0x00000005605f7211 */ /* 0x000fe400010f0eff */
[----:B------:R-:W0:Y:S03]  /*1ad0*/  LDC R96, c[0x0][0x238] ;  /* 0x00008e00ff607b82 */ /* 0x000e260000000800 */
[----:B------:R1:W3:Y:S05]  /*1ae0*/  @!P3 LDG.E.U8 R89, desc[UR10][R94.64] ;  /* 0x0000000a5e59b981 */ /* 0x0002ea000c1e1100 */
[----:B-1----:R-:W1:Y:S01]  /*1af0*/  LDC R95, c[0x0][0x238] ;  /* 0x00008e00ff5f7b82 */ /* 0x002e620000000800 */
[----:B------:R-:W-:-:S02]  /*1b00*/  ISETP.GE.AND P4, PT, R116, UR12, PT ;  /* 0x0000000c74007c0c */ /* 0x000fc4000bf86270 */
[----:B------:R-:W-:Y:S02]  /*1b10*/  PRMT R23, RZ, 0x7610, R23 ;  /* 0x00007610ff177816 */ /* 0x000fe40000000017 */
[----:B------:R-:W-:Y:S02]  /*1b20*/  PRMT R88, RZ, 0x7610, R88 ;  /* 0x00007610ff587816 */ /* 0x000fe40000000058 */
[C---:B------:R-:W-:Y:S01]  /*1b30*/  ISETP.GE.AND P2, PT, R112.reuse, UR12, PT ;  /* 0x0000000c70007c0c */ /* 0x040fe2000bf46270 */
[----:B0-----:R-:W-:-:S03]  /*1b40*/  IMAD R96, R112, R96, RZ ;  /* 0x0000006070607224 */ /* 0x001fc600078e02ff */
[----:B------:R0:W4:Y:S04]  /*1b50*/  @!P1 LDG.E.U8 R88, desc[UR10][R90.64] ;  /* 0x0000000a5a589981 */ /* 0x000128000c1e1100 */
[----:B------:R0:W3:Y:S01]  /*1b60*/  @!P4 LDG.E.U8 R23, desc[UR10][R92.64] ;  /* 0x0000000a5c17c981 */ /* 0x0000e2000c1e1100 */
[-C--:B------:R-:W-:Y:S02]  /*1b70*/  IADD3 R94, P4, R96, R12.reuse, RZ ;  /* 0x0000000c605e7210 */ /* 0x080fe40007f9e0ff */
[----:B------:R-:W0:Y:S01]  /*1b80*/  LDC R96, c[0x0][0x238] ;  /* 0x00008e00ff607b82 */ /* 0x000e220000000800 */
[----:B-1----:R-:W-:Y:S01]  /*1b90*/  IMAD R95, R112, R95, RZ ;  /* 0x0000005f705f7224 */ /* 0x002fe200078e02ff */
[----:B0-----:R-:W-:Y:S02]  /*1ba0*/  PRMT R91, RZ, 0x7610, R91 ;  /* 0x00007610ff5b7816 */ /* 0x001fe4000000005b */
[----:B------:R-:W-:-:S02]  /*1bb0*/  IADD3 R92, P1, R97, R12, RZ ;  /* 0x0000000c615c7210 */ /* 0x000fc40007f3e0ff */
[-C--:B------:R-:W-:Y:S02]  /*1bc0*/  LEA.HI.X.SX32 R95, R95, R5.reuse, 0x1, P4 ;  /* 0x000000055f5f7211 */ /* 0x080fe400020f0eff */
[----:B------:R-:W-:Y:S02]  /*1bd0*/  LEA.HI.X.SX32 R93, R97, R5, 0x1, P1 ;  /* 0x00000005615d7211 */ /* 0x000fe400008f0eff */
[----:B------:R-:W0:Y:S01]  /*1be0*/  LDC R97, c[0x0][0x238] ;  /* 0x00008e00ff617b82 */ /* 0x000e220000000800 */
[----:B------:R1:W4:Y:S07]  /*1bf0*/  @!P2 LDG.E.U8 R91, desc[UR10][R94.64] ;  /* 0x0000000a5e5ba981 */ /* 0x00032e000c1e1100 */
[----:B-1----:R-:W1:Y:S01]  /*1c00*/  LDC R95, c[0x0][0x238] ;  /* 0x00008e00ff5f7b82 */ /* 0x002e620000000800 */
[----:B------:R-:W-:Y:S01]  /*1c10*/  IMAD R96, R125, R96, RZ ;  /* 0x000000607d607224 */ /* 0x000fe200078e02ff */
[----:B------:R-:W-:-:S02]  /*1c20*/  PRMT R90, RZ, 0x7610, R90 ;  /* 0x00007610ff5a7816 */ /* 0x000fc4000000005a */
[C---:B------:R-:W-:Y:S02]  /*1c30*/  ISETP.GE.AND P1, PT, R125.reuse, UR12, PT ;  /* 0x0000000c7d007c0c */ /* 0x040fe4000bf26270 */
[----:B------:R-:W-:Y:S02]  /*1c40*/  IADD3 R96, P3, R96, R12, RZ ;  /* 0x0000000c60607210 */ /* 0x000fe40007f7e0ff */
[----:B------:R0:W4:Y:S02]  /*1c50*/  @!P0 LDG.E.U8 R90, desc[UR10][R92.64] ;  /* 0x0000000a5c5a8981 */ /* 0x000124000c1e1100 */
[----:B0-----:R-:W-:Y:S01]  /*1c60*/  IMAD R97, R125, R97, RZ ;  /* 0x000000617d617224 */ /* 0x001fe200078e02ff */
[----:B------:R-:W-:-:S04]  /*1c70*/  PRMT R92, RZ, 0x7610, R92 ;  /* 0x00007610ff5c7816 */ /* 0x000fc8000000005c */
[----:B------:R-:W-:Y:S01]  /*1c80*/  LEA.HI.X.SX32 R97, R97, R5, 0x1, P3 ;  /* 0x0000000561617211 */ /* 0x000fe200018f0eff */
[----:B-1----:R-:W-:-:S04]  /*1c90*/  IMAD R95, R110, R95, RZ ;  /* 0x0000005f6e5f7224 */ /* 0x002fc800078e02ff */
[----:B------:R0:W4:Y:S01]  /*1ca0*/  @!P1 LDG.E.U8 R92, desc[UR10][R96.64] ;  /* 0x0000000a605c9981 */ /* 0x000122000c1e1100 */
[----:B------:R-:W-:Y:S02]  /*1cb0*/  IADD3 R94, P4, R95, R12, RZ ;  /* 0x0000000c5f5e7210 */ /* 0x000fe40007f9e0ff */
[----:B------:R-:W1:Y:S08]  /*1cc0*/  LDC R95, c[0x0][0x238] ;  /* 0x00008e00ff5f7b82 */ /* 0x000e700000000800 */
[----:B0-----:R-:W0:Y:S01]  /*1cd0*/  LDC R97, c[0x0][0x238] ;  /* 0x00008e00ff617b82 */ /* 0x001e220000000800 */
[----:B------:R-:W-:-:S02]  /*1ce0*/  ISETP.GE.AND P0, PT, R110, UR12, PT ;  /* 0x0000000c6e007c0c */ /* 0x000fc4000bf06270 */
[----:B------:R-:W-:Y:S01]  /*1cf0*/  PRMT R98, RZ, 0x7610, R98 ;  /* 0x00007610ff627816 */ /* 0x000fe20000000062 */
[----:B-1----:R-:W-:-:S05]  /*1d00*/  IMAD R95, R110, R95, RZ ;  /* 0x0000005f6e5f7224 */ /* 0x002fca00078e02ff */
[----:B------:R-:W-:Y:S01]  /*1d10*/  LEA.HI.X.SX32 R95, R95, R5, 0x1, P4 ;  /* 0x000000055f5f7211 */ /* 0x000fe200020f0eff */
[----:B0-----:R-:W-:-:S04]  /*1d20*/  IMAD R97, R124, R97, RZ ;  /* 0x000000617c617224 */ /* 0x001fc800078e02ff */
[----:B------:R0:W4:Y:S01]  /*1d30*/  @!P0 LDG.E.U8 R98, desc[UR10][R94.64] ;  /* 0x0000000a5e628981 */ /* 0x000122000c1e1100 */
[----:B------:R-:W-:Y:S02]  /*1d40*/  IADD3 R96, P3, R97, R12, RZ ;  /* 0x0000000c61607210 */ /* 0x000fe40007f7e0ff */
[----:B------:R-:W1:Y:S08]  /*1d50*/  LDC R97, c[0x0][0x238] ;  /* 0x00008e00ff617b82 */ /* 0x000e700000000800 */
[----:B0-----:R-:W0:Y:S01]  /*1d60*/  LDC R95, c[0x0][0x238] ;  /* 0x00008e00ff5f7b82 */ /* 0x001e220000000800 */
[----:B------:R-:W-:-:S02]  /*1d70*/  ISETP.GE.AND P2, PT, R124, UR12, PT ;  /* 0x0000000c7c007c0c */ /* 0x000fc4000bf46270 */
[----:B------:R-:W-:Y:S01]  /*1d80*/  PRMT R93, RZ, 0x7610, R93 ;  /* 0x00007610ff5d7816 */ /* 0x000fe2000000005d */
[----:B-1----:R-:W-:Y:S02]  /*1d90*/  IMAD R97, R124, R97, RZ ;  /* 0x000000617c617224 */ /* 0x002fe400078e02ff */
[----:B0-----:R-:W-:-:S03]  /*1da0*/  IMAD R95, R109, R95, RZ ;  /* 0x0000005f6d5f7224 */ /* 0x001fc600078e02ff */
[----:B------:R-:W-:Y:S02]  /*1db0*/  LEA.HI.X.SX32 R97, R97, R5, 0x1, P3 ;  /* 0x0000000561617211 */ /* 0x000fe400018f0eff */
[----:B------:R-:W-:-:S03]  /*1dc0*/  IADD3 R94, P3, R95, R12, RZ ;  /* 0x0000000c5f5e7210 */ /* 0x000fc60007f7e0ff */
[----:B------:R0:W4:Y:S01]  /*1dd0*/  @!P2 LDG.E.U8 R93, desc[UR10][R96.64] ;  /* 0x0000000a605da981 */ /* 0x000122000c1e1100 */
        /* <DEDUP_REMOVED lines=29> */
[----:B-1----:R-:W-:-:S02]  /*1fb0*/  IMAD R97, R120, R97, RZ ;  /* 0x0000006178617224 */ /* 0x002fc400078e02ff */
[----:B0-----:R-:W-:-:S03]  /*1fc0*/  IMAD R95, R106, R95, RZ ;  /* 0x0000005f6a5f7224 */ /* 0x001fc600078e02ff */
[----:B------:R-:W-:Y:S02]  /*1fd0*/  LEA.HI.X.SX32 R97, R97, R5, 0x1, P0 ;  /* 0x0000000561617211 */ /* 0x000fe400000f0eff */
[----:B------:R-:W-:Y:S02]  /*1fe0*/  IADD3 R94, P0, R95, R12, RZ ;  /* 0x0000000c5f5e7210 */ /* 0x000fe40007f1e0ff */
[----:B------:R-:W0:Y:S01]  /*1ff0*/  LDC R95, c[0x0][0x238] ;  /* 0x00008e00ff5f7b82 */ /* 0x000e220000000800 */
[----:B------:R-:W-:Y:S02]  /*2000*/  ISETP.GE.AND P1, PT, R120, UR12, PT ;  /* 0x0000000c78007c0c */ /* 0x000fe4000bf26270 */
[----:B------:R-:W-:Y:S02]  /*2010*/  PRMT R107, RZ, 0x7610, R107 ;  /* 0x00007610ff6b7816 */ /* 0x000fe4000000006b */
[----:B------:R-:W-:-:S09]  /*2020*/  ISETP.GE.AND P2, PT, R106, UR12, PT ;  /* 0x0000000c6a007c0c */ /* 0x000fd2000bf46270 */
[----:B------:R1:W4:Y:S01]  /*2030*/  @!P1 LDG.E.U8 R107, desc[UR10][R96.64] ;  /* 0x0000000a606b9981 */ /* 0x000322000c1e1100 */
[----:B0-----:R-:W-:Y:S01]  /*2040*/  IMAD R95, R106, R95, RZ ;  /* 0x0000005f6a5f7224 */ /* 0x001fe200078e02ff */
[----:B-1----:R-:W-:-:S04]  /*2050*/  PRMT R96, RZ, 0x7610, R96 ;  /* 0x00007610ff607816 */ /* 0x002fc80000000060 */
[----:B------:R-:W-:-:S05]  /*2060*/  LEA.HI.X.SX32 R95, R95, R5, 0x1, P0 ;  /* 0x000000055f5f7211 */ /* 0x000fca00000f0eff */
[----:B------:R0:W4:Y:S02]  /*2070*/  @!P2 LDG.E.U8 R96, desc[UR10][R94.64] ;  /* 0x0000000a5e60a981 */ /* 0x000124000c1e1100 */
[----:B0-----:R-:W0:Y:S02]  /*2080*/  LDC R95, c[0x0][0x238] ;  /* 0x00008e00ff5f7b82 */ /* 0x001e240000000800 */
[----:B0-----:R-:W-:-:S05]  /*2090*/  IMAD R95, R118, R95, RZ ;  /* 0x0000005f765f7224 */ /* 0x001fca00078e02ff */
[----:B------:R-:W-:Y:S02]  /*20a0*/  IADD3 R94, P0, R95, R12, RZ ;  /* 0x0000000c5f5e7210 */ /* 0x000fe40007f1e0ff */
[----:B------:R-:W0:Y:S01]  /*20b0*/  LDC R95, c[0x0][0x238] ;  /* 0x00008e00ff5f7b82 */ /* 0x000e220000000800 */
[C---:B------:R-:W-:Y:S02]  /*20c0*/  ISETP.GE.AND P1, PT, R118.reuse, UR12, PT ;  /* 0x0000000c76007c0c */ /* 0x040fe4000bf26270 */
[----:B------:R-:W-:Y:S01]  /*20d0*/  PRMT R97, RZ, 0x7610, R97 ;  /* 0x00007610ff617816 */ /* 0x000fe20000000061 */
[----:B0-----:R-:W-:-:S05]  /*20e0*/  IMAD R95, R118, R95, RZ ;  /* 0x0000005f765f7224 */ /* 0x001fca00078e02ff */
[----:B------:R-:W-:-:S05]  /*20f0*/  LEA.HI.X.SX32 R95, R95, R5, 0x1, P0 ;  /* 0x000000055f5f7211 */ /* 0x000fca00000f0eff */
[----:B------:R0:W4:Y:S01]  /*2100*/  @!P1 LDG.E.U8 R97, desc[UR10][R94.64] ;  /* 0x0000000a5e619981 */ /* 0x000122000c1e1100 */
[----:B------:R-:W-:Y:S01]  /*2110*/  BAR.SYNC.DEFER_BLOCKING 0x0 ;  /* 0x0000000000007b1d */ /* 0x000fe20000010000 */
[----:B------:R-:W-:Y:S02]  /*2120*/  ISETP.GE.AND P0, PT, R104, UR12, PT ;  /* 0x0000000c68007c0c */ /* 0x000fe4000bf06270 */
[----:B0-----:R-:W-:Y:S02]  /*2130*/  IADD3 R94, P1, R102, R21, RZ ;  /* 0x00000015665e7210 */ /* 0x001fe40007f3e0ff */
[----:B------:R-:W-:Y:S02]  /*2140*/  SHF.R.S32.HI R95, RZ, 0x1f, R102 ;  /* 0x0000001fff5f7819 */ /* 0x000fe40000011466 */
[----:B------:R-:W-:-:S03]  /*2150*/  PRMT R111, RZ, 0x7610, R111 ;  /* 0x00007610ff6f7816 */ /* 0x000fc6000000006f */
[----:B------:R-:W-:Y:S01]  /*2160*/  IMAD.X R95, R95, 0x1, R13, P1 ;  /* 0x000000015f5f7824 */ /* 0x000fe200008e060d */
[----:B------:R-:W-:-:S04]  /*2170*/  PRMT R113, RZ, 0x7610, R113 ;  /* 0x00007610ff717816 */ /* 0x000fc80000000071 */
[----:B------:R0:W4:Y:S02]  /*2180*/  @!P0 LDG.E.U8 R111, desc[UR10][R94.64] ;  /* 0x0000000a5e6f8981 */ /* 0x000124000c1e1100 */
[----:B0-----:R-:W-:Y:S02]  /*2190*/  IADD3 R94, P1, R102, R20, RZ ;  /* 0x00000014665e7210 */ /* 0x001fe40007f3e0ff */
[----:B------:R-:W-:-:S05]  /*21a0*/  SHF.R.S32.HI R95, RZ, 0x1f, R102 ;  /* 0x0000001fff5f7819 */ /* 0x000fca0000011466 */
[----:B------:R-:W-:-:S05]  /*21b0*/  IMAD.X R95, R95, 0x1, R11, P1 ;  /* 0x000000015f5f7824 */ /* 0x000fca00008e060b */
[----:B------:R0:W4:Y:S01]  /*21c0*/  @!P0 LDG.E.U8 R113, desc[UR10][R94.64] ;  /* 0x0000000a5e718981 */ /* 0x000122000c1e1100 */
[----:B------:R-:W-:Y:S02]  /*21d0*/  PRMT R115, RZ, 0x7610, R115 ;  /* 0x00007610ff737816 */ /* 0x000fe40000000073 */
        /* <DEDUP_REMOVED lines=22> */
[----:B------:R-:W-:Y:S01]  /*2340*/  IMAD.X R95, R95, 0x1, R6, P1 ;  /* 0x000000015f5f7824 */ /* 0x000fe200008e0606 */
[----:B-----5:R0:W-:Y:S04]  /*2350*/  STS.U8 [R2+UR8], R22 ;  /* 0x0000001602007988 */ /* 0x0201e80008000008 */
[----:B------:R1:W5:Y:S01]  /*2360*/  @!P0 LDG.E.U8 R123, desc[UR10][R94.64] ;  /* 0x0000000a5e7b8981 */ /* 0x000362000c1e1100 */
[----:B0-----:R-:W-:Y:S02]  /*2370*/  PRMT R22, RZ, 0x7610, R22 ;  /* 0x00007610ff167816 */ /* 0x001fe40000000016 */
[----:B-1----:R-:W-:Y:S02]  /*2380*/  IADD3 R94, P1, R102, R3, RZ ;  /* 0x00000003665e7210 */ /* 0x002fe40007f3e0ff */
[----:B------:R-:W-:-:S05]  /*2390*/  SHF.R.S32.HI R95, RZ, 0x1f, R102 ;  /* 0x0000001fff5f7819 */ /* 0x000fca0000011466 */
[----:B------:R-:W-:-:S05]  /*23a0*/  IMAD.X R95, R95, 0x1, R15, P1 ;  /* 0x000000015f5f7824 */ /* 0x000fca00008e060f */
[----:B------:R0:W5:Y:S04]  /*23b0*/  @!P0 LDG.E.U8 R22, desc[UR10][R94.64] ;  /* 0x0000000a5e168981 */ /* 0x000168000c1e1100 */
[----:B--2---:R-:W-:Y:S01]  /*23c0*/  STS.U8 [R2+UR8+0x2], R99 ;  /* 0x0000026302007988 */ /* 0x004fe20008000008 */
[----:B0-----:R-:W-:-:S03]  /*23d0*/  LOP3.LUT R95, R2, 0x10, RZ, 0x3c, !PT ;  /* 0x00000010025f7812 */ /* 0x001fc600078e3cff */
[----:B---3--:R-:W-:Y:S04]  /*23e0*/  STS.U8 [R2+UR8+0x4], R23 ;  /* 0x0000041702007988 */ /* 0x008fe80008000008 */
[----:B----4-:R-:W-:Y:S04]  /*23f0*/  STS.U8 [R2+UR8+0x6], R88 ;  /* 0x0000065802007988 */ /* 0x010fe80008000008 */
[----:B------:R-:W-:Y:S04]  /*2400*/  STS.U8 [R2+UR8+0x8], R89 ;  /* 0x0000085902007988 */ /* 0x000fe80008000008 */
[----:B------:R-:W-:Y:S04]  /*2410*/  STS.U8 [R2+UR8+0xa], R90 ;  /* 0x00000a5a02007988 */ /* 0x000fe80008000008 */
[----:B------:R-:W-:Y:S04]  /*2420*/  STS.U8 [R2+UR8+0xc], R91 ;  /* 0x00000c5b02007988 */ /* 0x000fe80008000008 */
[----:B------:R-:W-:Y:S04]  /*2430*/  STS.U8 [R2+UR8+0xe], R92 ;  /* 0x00000e5c02007988 */ /* 0x000fe80008000008 */
[----:B------:R-:W-:Y:S04]  /*2440*/  STS.U8 [R95+UR8], R98 ;  /* 0x000000625f007988 */ /* 0x000fe80008000008 */
[----:B------:R-:W-:Y:S04]  /*2450*/  STS.U8 [R95+UR8+0x2], R93 ;  /* 0x0000025d5f007988 */ /* 0x000fe80008000008 */
[----:B------:R-:W-:Y:S04]  /*2460*/  STS.U8 [R95+UR8+0x4], R100 ;  /* 0x000004645f007988 */ /* 0x000fe80008000008 */
[----:B------:R-:W-:Y:S04]  /*2470*/  STS.U8 [R95+UR8+0x6], R101 ;  /* 0x000006655f007988 */ /* 0x000fe80008000008 */
[----:B------:R-:W-:Y:S04]  /*2480*/  STS.U8 [R95+UR8+0x8], R105 ;  /* 0x000008695f007988 */ /* 0x000fe80008000008 */
[----:B------:R-:W-:Y:S04]  /*2490*/  STS.U8 [R95+UR8+0xa], R107 ;  /* 0x00000a6b5f007988 */ /* 0x000fe80008000008 */
[----:B------:R-:W-:Y:S01]  /*24a0*/  STS.U8 [R95+UR8+0xc], R96 ;  /* 0x00000c605f007988 */ /* 0x000fe20008000008 */
[----:B------:R-:W-:-:S04]  /*24b0*/  USHF.L.U32 UR4, UR13, 0x5, URZ ;  /* 0x000000050d047899 */ /* 0x000fc8000800063f */
[----:B------:R-:W-:-:S04]  /*24c0*/  ULOP3.LUT UR4, UR4, 0x180, URZ, 0xc0, !UPT ;  /* 0x0000018004047892 */ /* 0x000fc8000f8ec03f */
[----:B------:R-:W-:Y:S02]  /*24d0*/  ULEA.HI UR4, UR8, UR4, URZ, 0x1c ;  /* 0x0000000408047291 */ /* 0x000fe4000f8fe03f */
[----:B------:R0:W-:Y:S02]  /*24e0*/  STS.U8 [R95+UR8+0xe], R97 ;  /* 0x00000e615f007988 */ /* 0x0001e40008000008 */
[----:B------:R-:W-:Y:S01]  /*24f0*/  ULOP3.LUT UR4, UR4, 0x3fff, URZ, 0xc0, !UPT ;  /* 0x00003fff04047892 */ /* 0x000fe2000f8ec03f */
[----:B------:R-:W-:Y:S01]  /*2500*/  UMOV UR7, 0xc0000010 ;  /* 0xc000001000077882 */ /* 0x000fe20000000000 */
[----:B------:R-:W-:Y:S01]  /*2510*/  UMOV UR5, 0xc0000010 ;  /* 0xc000001000057882 */ /* 0x000fe20000000000 */
[----:B0-----:R-:W0:Y:S01]  /*2520*/  LDC R95, c[0x0][0x238] ;  /* 0x00008e00ff5f7b82 */ /* 0x001e220000000800 */
[----:B------:R1:W-:Y:S04]  /*2530*/  STS.U8 [R0+UR8+0x2c00], R111 ;  /* 0x002c006f00007988 */ /* 0x0003e80008000008 */
[----:B------:R1:W-:Y:S04]  /*2540*/  STS.U8 [R0+UR8+0x2a00], R113 ;  /* 0x002a007100007988 */ /* 0x0003e80008000008 */
[----:B------:R1:W-:Y:S04]  /*2550*/  STS.U8 [R0+UR8+0x2800], R115 ;  /* 0x0028007300007988 */ /* 0x0003e80008000008 */
[----:B------:R1:W-:Y:S04]  /*2560*/  STS.U8 [R0+UR8+0x2600], R117 ;  /* 0x0026007500007988 */ /* 0x0003e80008000008 */
[----:B------:R1:W-:Y:S04]  /*2570*/  STS.U8 [R0+UR8+0x2400], R119 ;  /* 0x0024007700007988 */ /* 0x0003e80008000008 */
[----:B------:R1:W-:Y:S04]  /*2580*/  STS.U8 [R0+UR8+0x2200], R121 ;  /* 0x0022007900007988 */ /* 0x0003e80008000008 */
[----:B-----5:R1:W-:Y:S04]  /*2590*/  STS.U8 [R0+UR8+0x2000], R123 ;  /* 0x0020007b00007988 */ /* 0x0203e80008000008 */
[----:B------:R1:W-:Y:S01]  /*25a0*/  STS.U8 [R0+UR8+0x2e00], R22 ;  /* 0x002e001600007988 */ /* 0x0003e20008000008 */
[----:B------:R2:W-:Y:S06]  /*25b0*/  MEMBAR.ALL.CTA ;  /* 0x0000000000007992 */ /* 0x0005ec0000008000 */
[----:B--2---:R-:W2:Y:S02]  /*25c0*/  FENCE.VIEW.ASYNC.S ;  /* 0x00000000000073c6 */ /* 0x004ea40000000000 */
[----:B--2---:R-:W-:Y:S06]  /*25d0*/  BAR.SYNC.DEFER_BLOCKING 0x0 ;  /* 0x0000000000007b1d */ /* 0x004fec0000010000 */
[----:B------:R-:W-:-:S06]  /*25e0*/  WARPGROUP.ARRIVE ;  /* 0x00000000000079c5 */ /* 0x000fcc0000000000 */
[----:B------:R-:W-:Y:S01]  /*25f0*/  QGMMA.64x128x32.F32.E5M2.E5M2 R24, gdesc[UR4], R24, gsb0 ;  /* 0x01e00000041879f3 */ /* 0x000fe20008003818 */
[----:B------:R-:W-:Y:S01]  /*2600*/  VIADD R4, R4, 0xffffffff ;  /* 0xffffffff04047836 */ /* 0x000fe20000000000 */
[----:B------:R-:W-:-:S04]  /*2610*/  IADD3 R20, P0, R20, UR14, RZ ;  /* 0x0000000e14147c10 */ /* 0x000fc8000ff1e0ff */
[----:B------:R-:W-:Y:S02]  /*2620*/  IADD3.X R11, R11, UR15, RZ, P0, !PT ;  /* 0x0000000f0b0b7c10 */ /* 0x000fe400087fe4ff */
[----:B------:R-:W-:Y:S02]  /*2630*/  ISETP.NE.U32.AND P0, PT, R4, RZ, PT ;  /* 0x000000ff0400720c */ /* 0x000fe40003f05070 */
[----:B------:R-:W-:Y:S01]  /*2640*/  IADD3 R3, P5, R3, UR14, RZ ;  /* 0x0000000e03037c10 */ /* 0x000fe2000ffbe0ff */
[----:B0-----:R-:W-:Y:S01]  /*2650*/  IMAD.SHL.U32 R95, R95, 0x20, RZ ;  /* 0x000000205f5f7824 */ /* 0x001fe200078e00ff */
[----:B------:R-:W-:Y:S02]  /*2660*/  IADD3 R21, P6, R21, UR14, RZ ;  /* 0x0000000e15157c10 */ /* 0x000fe4000ffde0ff */
[----:B------:R-:W-:Y:S02]  /*2670*/  IADD3.X R15, R15, UR15, RZ, P5, !PT ;  /* 0x0000000f0f0f7c10 */ /* 0x000fe4000affe4ff */
[----:B------:R-:W-:-:S02]  /*2680*/  IADD3 R19, P1, R19, UR14, RZ ;  /* 0x0000000e13137c10 */ /* 0x000fc4000ff3e0ff */
[----:B------:R-:W-:Y:S02]  /*2690*/  IADD3 R18, P2, R18, UR14, RZ ;  /* 0x0000000e12127c10 */ /* 0x000fe4000ff5e0ff */
[----:B------:R-:W-:Y:S02]  /*26a0*/  IADD3 R17, P3, R17, UR14, RZ ;  /* 0x0000000e11117c10 */ /* 0x000fe4000ff7e0ff */
[----:B------:R-:W-:Y:S02]  /*26b0*/  IADD3 R16, P4, R16, UR14, RZ ;  /* 0x0000000e10107c10 */ /* 0x000fe4000ff9e0ff */
[----:B------:R-:W-:Y:S02]  /*26c0*/  IADD3 R14, P5, R14, UR14, RZ ;  /* 0x0000000e0e0e7c10 */ /* 0x000fe4000ffbe0ff */
[----:B------:R-:W-:Y:S01]  /*26d0*/  IADD3.X R13, R13, UR15, RZ, P6, !PT ;  /* 0x0000000f0d0d7c10 */ /* 0x000fe2000b7fe4ff */
[----:B------:R-:W-:Y:S01]  /*26e0*/  UIADD3 UR12, UR12, -0x20, URZ ;  /* 0xffffffe00c0c7890 */ /* 0x000fe2000fffe03f */
[----:B------:R-:W-:-:S02]  /*26f0*/  IADD3 R12, P6, R95, R12, RZ ;  /* 0x0000000c5f0c7210 */ /* 0x000fc40007fde0ff */
[----:B------:R-:W-:Y:S02]  /*2700*/  IADD3.X R10, R10, UR15, RZ, P1, !PT ;  /* 0x0000000f0a0a7c10 */ /* 0x000fe40008ffe4ff */
[----:B------:R-:W-:Y:S02]  /*2710*/  IADD3.X R9, R9, UR15, RZ, P2, !PT ;  /* 0x0000000f09097c10 */ /* 0x000fe400097fe4ff */
[----:B------:R-:W-:Y:S02]  /*2720*/  IADD3.X R8, R8, UR15, RZ, P3, !PT ;  /* 0x0000000f08087c10 */ /* 0x000fe40009ffe4ff */
[----:B------:R-:W-:Y:S02]  /*2730*/  IADD3.X R7, R7, UR15, RZ, P4, !PT ;  /* 0x0000000f07077c10 */ /* 0x000fe4000a7fe4ff */
[----:B------:R-:W-:Y:S02]  /*2740*/  IADD3.X R6, R6, UR15, RZ, P5, !PT ;  /* 0x0000000f06067c10 */ /* 0x000fe4000affe4ff */
[----:B------:R-:W-:Y:S01]  /*2750*/  LEA.HI.X.SX32 R5, R95, R5, 0x1, P6 ;  /* 0x000000055f057211 */ /* 0x000fe200030f0eff */
[----:B------:R-:W-:-:S02]  /*2760*/  WARPGROUP.DEPBAR.LE gsb0, 0x0 ;  /* 0x00008000000079c5 */ /* 0x000fc40000010000 */
[----:B-1----:R-:W-:Y:S05]  /*2770*/  @P0 BRA `(.L_x_1) ;  /* 0xfffffff0003c0947 */ /* 0x002fea000383ffff */
.L_x_0:
[----:B------:R-:W2:Y:S01]  /*2780*/  LDL.LU R89, [R1] ;  /* 0x0000000001597983 */ /* 0x000ea20000300800 */
[----:B------:R-:W-:Y:S01]  /*2790*/  IMAD.U32 R12, RZ, RZ, UR9 ;  /* 0x00000009ff0c7e24 */ /* 0x000fe2000f8e00ff */
[----:B------:R-:W-:Y:S01]  /*27a0*/  F2FP.SATFINITE.E5M2.F32.PACK_AB_MERGE_C R24, R25, R24, RZ ;  /* 0x000000181918723e */ /* 0x000fe200048060ff */
[----:B------:R-:W-:Y:S01]  /*27b0*/  ULDC.64 UR6, c[0x0][0x228] ;  /* 0x00008a0000067ab9 */ /* 0x000fe20000000a00 */
[----:B------:R-:W1:Y:S01]  /*27c0*/  S2R R88, SR_TID.X ;  /* 0x0000000000587919 */ /* 0x000e620000002100 */
[----:B------:R-:W-:Y:S01]  /*27d0*/  F2FP.SATFINITE.E5M2.F32.PACK_AB_MERGE_C R28, R29, R28, RZ ;  /* 0x0000001c1d1c723e */ /* 0x000fe200048060ff */
[----:B------:R-:W-:Y:S01]  /*27e0*/  ULDC UR4, c[0x0][0x244] ;  /* 0x0000910000047ab9 */ /* 0x000fe20000000800 */
[----:B------:R-:W-:Y:S01]  /*27f0*/  F2FP.SATFINITE.E5M2.F32.PACK_AB_MERGE_C R32, R33, R32, RZ ;  /* 0x000000202120723e */ /* 0x000fe200048060ff */
[----:B------:R-:W-:Y:S01]  /*2800*/  VIADD R125, R125, UR9 ;  /* 0x000000097d7d7c36 */ /* 0x000fe20008000000 */
[----:B------:R-:W-:Y:S02]  /*2810*/  F2FP.SATFINITE.E5M2.F32.PACK_AB_MERGE_C R26, R27, R26, RZ ;  /* 0x0000001a1b1a723e */ /* 0x000fe400048060ff */
[----:B------:R-:W-:-:S02]  /*2820*/  F2FP.SATFINITE.E5M2.F32.PACK_AB_MERGE_C R30, R31, R30, RZ ;  /* 0x0000001e1f1e723e */ /* 0x000fc400048060ff */
[----:B------:R-:W-:Y:S02]  /*2830*/  F2FP.SATFINITE.E5M2.F32.PACK_AB_MERGE_C R34, R35, R34, RZ ;  /* 0x000000222322723e */ /* 0x000fe400048060ff */
[----:B------:R-:W-:Y:S02]  /*2840*/  LOP3.LUT R8, R12, 0x7c, R103, 0xfe, !PT ;  /* 0x0000007c0c087812 */ /* 0x000fe400078efe67 */
[----:B------:R-:W-:Y:S02]  /*2850*/  LOP3.LUT R17, R24, 0xffff, RZ, 0xc0, !PT ;  /* 0x0000ffff18117812 */ /* 0x000fe400078ec0ff */
[----:B------:R-:W-:Y:S02]  /*2860*/  LOP3.LUT R28, R28, 0xffff, RZ, 0xc0, !PT ;  /* 0x0000ffff1c1c7812 */ /* 0x000fe400078ec0ff */
[----:B------:R-:W-:Y:S02]  /*2870*/  LOP3.LUT R32, R32, 0xffff, RZ, 0xc0, !PT ;  /* 0x0000ffff20207812 */ /* 0x000fe400078ec0ff */
[----:B------:R-:W-:-:S02]  /*2880*/  F2FP.SATFINITE.E5M2.F32.PACK_AB_MERGE_C R56, R57, R56, RZ ;  /* 0x000000383938723e */ /* 0x000fc400048060ff */
[----:B------:R-:W-:Y:S02]  /*2890*/  F2FP.SATFINITE.E5M2.F32.PACK_AB_MERGE_C R60, R61, R60, RZ ;  /* 0x0000003c3d3c723e */ /* 0x000fe400048060ff */
[----:B------:R-:W-:Y:S02]  /*28a0*/  F2FP.SATFINITE.E5M2.F32.PACK_AB_MERGE_C R64, R65, R64, RZ ;  /* 0x000000404140723e */ /* 0x000fe400048060ff */
[----:B------:R-:W-:Y:S02]  /*28b0*/  LOP3.LUT R19, R26, 0xffff, RZ, 0xc0, !PT ;  /* 0x0000ffff1a137812 */ /* 0x000fe400078ec0ff */
[----:B------:R-:W-:Y:S02]  /*28c0*/  LOP3.LUT R30, R30, 0xffff, RZ, 0xc0, !PT ;  /* 0x0000ffff1e1e7812 */ /* 0x000fe400078ec0ff */
[----:B------:R-:W-:Y:S02]  /*28d0*/  LOP3.LUT R34, R34, 0xffff, RZ, 0xc0, !PT ;  /* 0x0000ffff22227812 */ /* 0x000fe400078ec0ff */
[----:B------:R-:W-:Y:S01]  /*28e0*/  F2FP.SATFINITE.E5M2.F32.PACK_AB_MERGE_C R58, R59, R58, RZ ;  /* 0x0000003a3b3a723e */ /* 0x000fe200048060ff */
[C---:B-1----:R-:W-:Y:S01]  /*28f0*/  IMAD.SHL.U32 R2, R88.reuse, 0x200, RZ ;  /* 0x0000020058027824 */ /* 0x042fe200078e00ff */
[----:B------:R-:W-:Y:S01]  /*2900*/  F2FP.SATFINITE.E5M2.F32.PACK_AB_MERGE_C R62, R63, R62, RZ ;  /* 0x0000003e3f3e723e */ /* 0x000fe200048060ff */
[C---:B------:R-:W-:Y:S01]  /*2910*/  IMAD.SHL.U32 R0, R88.reuse, 0x10, RZ ;  /* 0x0000001058007824 */ /* 0x040fe200078e00ff */
[----:B------:R-:W-:Y:S01]  /*2920*/  F2FP.SATFINITE.E5M2.F32.PACK_AB_MERGE_C R66, R67, R66, RZ ;  /* 0x000000424342723e */ /* 0x000fe200048060ff */
[----:B------:R-:W-:Y:S01]  /*2930*/  IMAD.SHL.U32 R3, R88, 0x8, RZ ;  /* 0x0000000858037824 */ /* 0x000fe200078e00ff */
[----:B------:R-:W-:-:S02]  /*2940*/  LOP3.LUT R11, R2, 0x1000, RZ, 0xc0, !PT ;  /* 0x00001000020b7812 */ /* 0x000fc400078ec0ff */
[----:B------:R-:W-:Y:S02]  /*2950*/  LOP3.LUT R2, R0, 0x70, RZ, 0xc0, !PT ;  /* 0x0000007000027812 */ /* 0x000fe400078ec0ff */
[----:B------:R-:W-:Y:S02]  /*2960*/  LOP3.LUT R3, R3, 0xf80, RZ, 0xc0, !PT ;  /* 0x00000f8003037812 */ /* 0x000fe400078ec0ff */
[----:B------:R-:W-:Y:S02]  /*2970*/  IADD3 R2, R11, UR8, R2 ;  /* 0x000000080b027c10 */ /* 0x000fe4000fffe002 */
[----:B------:R-:W-:Y:S02]  /*2980*/  F2FP.SATFINITE.E5M2.F32.PACK_AB_MERGE_C R40, R41, R40, RZ ;  /* 0x000000282928723e */ /* 0x000fe400048060ff */
[----:B------:R-:W-:Y:S01]  /*2990*/  F2FP.SATFINITE.E5M2.F32.PACK_AB_MERGE_C R44, R45, R44, RZ ;  /* 0x0000002c2d2c723e */ /* 0x000fe200048060ff */
[----:B------:R-:W-:Y:S01]  /*29a0*/  IMAD.IADD R23, R3, 0x1, R2 ;  /* 0x0000000103177824 */ /* 0x000fe200078e0202 */
[----:B------:R-:W-:-:S02]  /*29b0*/  F2FP.SATFINITE.E5M2.F32.PACK_AB_MERGE_C R48, R49, R48, RZ ;  /* 0x000000303130723e */ /* 0x000fc400048060ff */
[--C-:B------:R-:W-:Y:S02]  /*29c0*/  PRMT R3, R32, 0x3340, R1.reuse ;  /* 0x0000334020037816 */ /* 0x100fe40000000001 */
[----:B------:R-:W-:Y:S02]  /*29d0*/  PRMT R11, R34, 0x3340, R1 ;  /* 0x00003340220b7816 */ /* 0x000fe40000000001 */
[----:B------:R-:W-:Y:S02]  /*29e0*/  PRMT R10, R19, 0x3340, R30 ;  /* 0x00003340130a7816 */ /* 0x000fe4000000001e */
[----:B------:R-:W-:Y:S02]  /*29f0*/  LOP3.LUT R56, R56, 0xffff, RZ, 0xc0, !PT ;  /* 0x0000ffff38387812 */ /* 0x000fe400078ec0ff */
[----:B------:R-:W-:Y:S02]  /*2a00*/  LOP3.LUT R31, R60, 0xffff, RZ, 0xc0, !PT ;  /* 0x0000ffff3c1f7812 */ /* 0x000fe400078ec0ff */
[----:B------:R-:W-:-:S02]  /*2a10*/  LOP3.LUT R64, R64, 0xffff, RZ, 0xc0, !PT ;  /* 0x0000ffff40407812 */ /* 0x000fc400078ec0ff */
[----:B------:R-:W-:Y:S02]  /*2a20*/  LOP3.LUT R58, R58, 0xffff, RZ, 0xc0, !PT ;  /* 0x0000ffff3a3a7812 */ /* 0x000fe400078ec0ff */
[----:B------:R-:W-:Y:S02]  /*2a30*/  LOP3.LUT R33, R62, 0xffff, RZ, 0xc0, !PT ;  /* 0x0000ffff3e217812 */ /* 0x000fe400078ec0ff */
[----:B------:R-:W-:Y:S02]  /*2a40*/  LOP3.LUT R66, R66, 0xffff, RZ, 0xc0, !PT ;  /* 0x0000ffff42427812 */ /* 0x000fe400078ec0ff */
[----:B------:R-:W-:Y:S02]  /*2a50*/  LOP3.LUT R40, R40, 0xffff, RZ, 0xc0, !PT ;  /* 0x0000ffff28287812 */ /* 0x000fe400078ec0ff */
[----:B------:R-:W-:Y:S02]  /*2a60*/  LOP3.LUT R27, R44, 0xffff, RZ, 0xc0, !PT ;  /* 0x0000ffff2c1b7812 */ /* 0x000fe400078ec0ff */
[----:B------:R-:W-:-:S02]  /*2a70*/  LOP3.LUT R48, R48, 0xffff, RZ, 0xc0, !PT ;  /* 0x0000ffff30307812 */ /* 0x000fc400078ec0ff */
[----:B------:R-:W-:Y:S02]  /*2a80*/  F2FP.SATFINITE.E5M2.F32.PACK_AB_MERGE_C R42, R43, R42, RZ ;  /* 0x0000002a2b2a723e */ /* 0x000fe400048060ff */
[----:B------:R-:W-:Y:S02]  /*2a90*/  F2FP.SATFINITE.E5M2.F32.PACK_AB_MERGE_C R46, R47, R46, RZ ;  /* 0x0000002e2f2e723e */ /* 0x000fe400048060ff */
[----:B------:R-:W-:Y:S02]  /*2aa0*/  F2FP.SATFINITE.E5M2.F32.PACK_AB_MERGE_C R50, R51, R50, RZ ;  /* 0x000000323332723e */ /* 0x000fe400048060ff */
[----:B------:R-:W-:Y:S02]  /*2ab0*/  F2FP.SATFINITE.E5M2.F32.PACK_AB_MERGE_C R6, R73, R72, RZ ;  /* 0x000000484906723e */ /* 0x000fe400048060ff */
[----:B------:R-:W-:Y:S02]  /*2ac0*/  F2FP.SATFINITE.E5M2.F32.PACK_AB_MERGE_C R9, R77, R76, RZ ;  /* 0x0000004c4d09723e */ /* 0x000fe400048060ff */
[----:B------:R-:W-:-:S02]  /*2ad0*/  F2FP.SATFINITE.E5M2.F32.PACK_AB_MERGE_C R80, R81, R80, RZ ;  /* 0x000000505150723e */ /* 0x000fc400048060ff */
[----:B------:R-:W-:Y:S02]  /*2ae0*/  PRMT R10, R10, 0x5410, R11 ;  /* 0x000054100a0a7816 */ /* 0x000fe4000000000b */
[----:B------:R-:W-:Y:S02]  /*2af0*/  PRMT R2, R56, 0x3340, R31 ;  /* 0x0000334038027816 */ /* 0x000fe4000000001f */
[----:B------:R-:W-:Y:S02]  /*2b00*/  PRMT R14, R66, 0x3340, R1 ;  /* 0x00003340420e7816 */ /* 0x000fe40000000001 */
[----:B------:R-:W-:Y:S02]  /*2b10*/  PRMT R11, R58, 0x3340, R33 ;  /* 0x000033403a0b7816 */ /* 0x000fe40000000021 */
[----:B------:R-:W-:Y:S02]  /*2b20*/  PRMT R13, R48, 0x3340, R1 ;  /* 0x00003340300d7816 */ /* 0x000fe40000000001 */
[----:B------:R-:W-:-:S02]  /*2b30*/  PRMT R16, R40, 0x3340, R27 ;  /* 0x0000334028107816 */ /* 0x000fc4000000001b */
[----:B------:R-:W-:Y:S02]  /*2b40*/  LOP3.LUT R42, R42, 0xffff, RZ, 0xc0, !PT ;  /* 0x0000ffff2a2a7812 */ /* 0x000fe400078ec0ff */
[----:B------:R-:W-:Y:S02]  /*2b50*/  LOP3.LUT R29, R46, 0xffff, RZ, 0xc0, !PT ;  /* 0x0000ffff2e1d7812 */ /* 0x000fe400078ec0ff */
[----:B------:R-:W-:Y:S02]  /*2b60*/  LOP3.LUT R50, R50, 0xffff, RZ, 0xc0, !PT ;  /* 0x0000ffff32327812 */ /* 0x000fe400078ec0ff */
[----:B------:R-:W-:Y:S02]  /*2b70*/  LOP3.LUT R6, R6, 0xffff, RZ, 0xc0, !PT ;  /* 0x0000ffff06067812 */ /* 0x000fe400078ec0ff */
[----:B------:R-:W-:Y:S02]  /*2b80*/  LOP3.LUT R9, R9, 0xffff, RZ, 0xc0, !PT ;  /* 0x0000ffff09097812 */ /* 0x000fe400078ec0ff */
[----:B------:R-:W-:-:S02]  /*2b90*/  LOP3.LUT R80, R80, 0xffff, RZ, 0xc0, !PT ;  /* 0x0000ffff50507812 */ /* 0x000fc400078ec0ff */
[----:B------:R-:W-:Y:S02]  /*2ba0*/  F2FP.SATFINITE.E5M2.F32.PACK_AB_MERGE_C R7, R83, R82, RZ ;  /* 0x000000525307723e */ /* 0x000fe400048060ff */
[----:B------:R-:W-:Y:S02]  /*2bb0*/  PRMT R16, R16, 0x5410, R13 ;  /* 0x0000541010107816 */ /* 0x000fe4000000000d */
[----:B------:R-:W-:Y:S02]  /*2bc0*/  PRMT R15, R50, 0x3340, R1 ;  /* 0x00003340320f7816 */ /* 0x000fe40000000001 */
[----:B0-----:R-:W-:Y:S02]  /*2bd0*/  PRMT R18, R42, 0x3340, R29 ;  /* 0x000033402a127816 */ /* 0x001fe4000000001d */
[----:B------:R-:W-:Y:S02]  /*2be0*/  PRMT R13, R80, 0x3340, R1 ;  /* 0x00003340500d7816 */ /* 0x000fe40000000001 */
[----:B------:R-:W-:-:S02]  /*2bf0*/  PRMT R24, R6, 0x3340, R9 ;  /* 0x0000334006187816 */ /* 0x000fc40000000009 */
[----:B------:R-:W-:Y:S02]  /*2c00*/  LOP3.LUT R7, R7, 0xffff, RZ, 0xc0, !PT ;  /* 0x0000ffff07077812 */ /* 0x000fe400078ec0ff */
[----:B------:R-:W-:Y:S02]  /*2c10*/  PRMT R18, R18, 0x5410, R15 ;  /* 0x0000541012127816 */ /* 0x000fe4000000000f */
[----:B------:R-:W-:Y:S02]  /*2c20*/  PRMT R24, R24, 0x5410, R13 ;  /* 0x0000541018187816 */ /* 0x000fe4000000000d */
[----:B------:R-:W-:Y:S02]  /*2c30*/  PRMT R15, R7, 0x3340, R20 ;  /* 0x00003340070f7816 */ /* 0x000fe40000000014 */
[----:B------:R-:W-:Y:S02]  /*2c40*/  SHF.R.U32.HI R13, RZ, 0x8, R19 ;  /* 0x00000008ff0d7819 */ /* 0x000fe40000011613 */
[----:B------:R-:W-:-:S02]  /*2c50*/  SHF.R.U32.HI R19, RZ, 0x8, R34 ;  /* 0x00000008ff137819 */ /* 0x000fc40000011622 */
[----:B------:R-:W-:Y:S02]  /*2c60*/  F2FP.SATFINITE.E5M2.F32.PACK_AB_MERGE_C R4, R75, R74, RZ ;  /* 0x0000004a4b04723e */ /* 0x000fe400048060ff */
[----:B------:R-:W-:Y:S02]  /*2c70*/  F2FP.SATFINITE.E5M2.F32.PACK_AB_MERGE_C R5, R79, R78, RZ ;  /* 0x0000004e4f05723e */ /* 0x000fe400048060ff */
[----:B------:R-:W-:Y:S02]  /*2c80*/  LOP3.LUT R19, R19, 0xffff, RZ, 0xc0, !PT ;  /* 0x0000ffff13137812 */ /* 0x000fe400078ec0ff */
[----:B------:R-:W-:Y:S02]  /*2c90*/  LOP3.LUT R4, R4, 0xffff, RZ, 0xc0, !PT ;  /* 0x0000ffff04047812 */ /* 0x000fe400078ec0ff */
[----:B------:R-:W-:Y:S02]  /*2ca0*/  LOP3.LUT R5, R5, 0xffff, RZ, 0xc0, !PT ;  /* 0x0000ffff05057812 */ /* 0x000fe400078ec0ff */
[----:B------:R-:W-:-:S02]  /*2cb0*/  PRMT R25, R19, 0x3340, R22 ;  /* 0x0000334013197816 */ /* 0x000fc40000000016 */
[----:B------:R-:W-:Y:S02]  /*2cc0*/  PRMT R26, R4, 0x3340, R5 ;  /* 0x00003340041a7816 */ /* 0x000fe40000000005 */
[----:B------:R-:W-:Y:S02]  /*2cd0*/  SHF.R.U32.HI R6, RZ, 0x8, R6 ;  /* 0x00000008ff067819 */ /* 0x000fe40000011606 */
[----:B------:R-:W-:Y:S02]  /*2ce0*/  PRMT R26, R26, 0x5410, R15 ;  /* 0x000054101a1a7816 */ /* 0x000fe4000000000f */
[----:B------:R-:W-:Y:S02]  /*2cf0*/  SHF.R.U32.HI R15, RZ, 0x8, R30 ;  /* 0x00000008ff0f7819 */ /* 0x000fe4000001161e */
[----:B------:R-:W-:Y:S02]  /*2d00*/  SHF.R.U32.HI R9, RZ, 0x8, R9 ;  /* 0x00000008ff097819 */ /* 0x000fe40000011609 */
[----:B------:R-:W-:-:S02]  /*2d10*/  SHF.R.U32.HI R4, RZ, 0x8, R4 ;  /* 0x00000008ff047819 */ /* 0x000fc40000011604 */
[----:B------:R-:W-:Y:S02]  /*2d20*/  SHF.R.U32.HI R5, RZ, 0x8, R5 ;  /* 0x00000008ff057819 */ /* 0x000fe40000011605 */
[----:B------:R-:W-:Y:S02]  /*2d30*/  LOP3.LUT R15, R15, 0xffff, RZ, 0xc0, !PT ;  /* 0x0000ffff0f0f7812 */ /* 0x000fe400078ec0ff */
[----:B------:R-:W-:Y:S02]  /*2d40*/  LOP3.LUT R9, R9, 0xffff, RZ, 0xc0, !PT ;  /* 0x0000ffff09097812 */ /* 0x000fe400078ec0ff */
[----:B------:R-:W-:Y:S02]  /*2d50*/  LOP3.LUT R6, R6, 0xffff, RZ, 0xc0, !PT ;  /* 0x0000ffff06067812 */ /* 0x000fe400078ec0ff */
[----:B------:R-:W-:Y:S02]  /*2d60*/  LOP3.LUT R4, R4, 0xffff, RZ, 0xc0, !PT ;  /* 0x0000ffff04047812 */ /* 0x000fe400078ec0ff */
[----:B------:R-:W-:-:S02]  /*2d70*/  F2FP.SATFINITE.E5M2.F32.PACK_AB_MERGE_C R36, R37, R36, RZ ;  /* 0x000000242524723e */ /* 0x000fc400048060ff */
[----:B------:R-:W-:Y:S02]  /*2d80*/  F2FP.SATFINITE.E5M2.F32.PACK_AB_MERGE_C R38, R39, R38, RZ ;  /* 0x000000262726723e */ /* 0x000fe400048060ff */
[----:B------:R-:W-:Y:S02]  /*2d90*/  PRMT R6, R6, 0x3340, R9 ;  /* 0x0000334006067816 */ /* 0x000fe40000000009 */
[----:B------:R-:W-:Y:S02]  /*2da0*/  LOP3.LUT R9, R36, 0xffff, RZ, 0xc0, !PT ;  /* 0x0000ffff24097812 */ /* 0x000fe400078ec0ff */
[----:B------:R-:W-:Y:S02]  /*2db0*/  SHF.R.U32.HI R7, RZ, 0x8, R7 ;  /* 0x00000008ff077819 */ /* 0x000fe40000011607 */
[----:B------:R-:W-:Y:S02]  /*2dc0*/  LOP3.LUT R0, R0, 0x1ff0, RZ, 0xc0, !PT ;  /* 0x00001ff000007812 */ /* 0x000fe400078ec0ff */
[----:B------:R-:W-:-:S02]  /*2dd0*/  SHF.R.U32.HI R19, RZ, 0x8, R50 ;  /* 0x00000008ff137819 */ /* 0x000fc40000011632 */
[----:B------:R-:W-:Y:S02]  /*2de0*/  F2FP.SATFINITE.E5M2.F32.PACK_AB_MERGE_C R52, R53, R52, RZ ;  /* 0x000000343534723e */ /* 0x000fe400048060ff */
[----:B------:R-:W-:Y:S02]  /*2df0*/  LOP3.LUT R19, R19, 0xffff, RZ, 0xc0, !PT ;  /* 0x0000ffff13137812 */ /* 0x000fe400078ec0ff */
[----:B------:R-:W-:Y:S02]  /*2e00*/  F2FP.SATFINITE.E5M2.F32.PACK_AB_MERGE_C R54, R55, R54, RZ ;  /* 0x000000363736723e */ /* 0x000fe400048060ff */
[----:B------:R-:W-:Y:S02]  /*2e10*/  F2FP.SATFINITE.E5M2.F32.PACK_AB_MERGE_C R68, R69, R68, RZ ;  /* 0x000000444544723e */ /* 0x000fe400048060ff */
[----:B------:R-:W-:Y:S02]  /*2e20*/  F2FP.SATFINITE.E5M2.F32.PACK_AB_MERGE_C R70, R71, R70, RZ ;  /* 0x000000464746723e */ /* 0x000fe400048060ff */
[----:B------:R-:W-:-:S02]  /*2e30*/  F2FP.SATFINITE.E5M2.F32.PACK_AB_MERGE_C R84, R85, R84, RZ ;  /* 0x000000545554723e */ /* 0x000fc400048060ff */
[----:B------:R-:W-:Y:S02]  /*2e40*/  LOP3.LUT R70, R70, 0xffff, RZ, 0xc0, !PT ;  /* 0x0000ffff46467812 */ /* 0x000fe400078ec0ff */
[C-C-:B------:R-:W-:Y:S02]  /*2e50*/  LOP3.LUT R36, R12.reuse, 0x58, R103.reuse, 0xfe, !PT ;  /* 0x000000580c247812 */ /* 0x140fe400078efe67 */
[C-C-:B------:R-:W-:Y:S02]  /*2e60*/  LOP3.LUT R37, R12.reuse, 0x54, R103.reuse, 0xfe, !PT ;  /* 0x000000540c257812 */ /* 0x140fe400078efe67 */
[C-C-:B------:R-:W-:Y:S02]  /*2e70*/  LOP3.LUT R39, R12.reuse, 0x50, R103.reuse, 0xfe, !PT ;  /* 0x000000500c277812 */ /* 0x140fe400078efe67 */
[C-C-:B------:R-:W-:Y:S02]  /*2e80*/  LOP3.LUT R41, R12.reuse, 0x44, R103.reuse, 0xfe, !PT ;  /* 0x000000440c297812 */ /* 0x140fe400078efe67 */
[----:B------:R-:W-:-:S02]  /*2e90*/  LOP3.LUT R44, R12, 0x40, R103, 0xfe, !PT ;  /* 0x000000400c2c7812 */ /* 0x000fc400078efe67 */
[C-C-:B------:R-:W-:Y:S02]  /*2ea0*/  LOP3.LUT R46, R12.reuse, 0x38, R103.reuse, 0xfe, !PT ;  /* 0x000000380c2e7812 */ /* 0x140fe400078efe67 */
[C-C-:B------:R-:W-:Y:S02]  /*2eb0*/  LOP3.LUT R55, R12.reuse, 0x2c, R103.reuse, 0xfe, !PT ;  /* 0x0000002c0c377812 */ /* 0x140fe400078efe67 */
[C-C-:B------:R-:W-:Y:S02]  /*2ec0*/  LOP3.LUT R57, R12.reuse, 0x24, R103.reuse, 0xfe, !PT ;  /* 0x000000240c397812 */ /* 0x140fe400078efe67 */
[C-C-:B------:R-:W-:Y:S02]  /*2ed0*/  LOP3.LUT R43, R12.reuse, 0x18, R103.reuse, 0xfe, !PT ;  /* 0x000000180c2b7812 */ /* 0x140fe400078efe67 */
[C-C-:B------:R-:W-:Y:S02]  /*2ee0*/  LOP3.LUT R45, R12.reuse, 0x14, R103.reuse, 0xfe, !PT ;  /* 0x000000140c2d7812 */ /* 0x140fe400078efe67 */
[----:B------:R-:W-:-:S02]  /*2ef0*/  LOP3.LUT R47, R12, 0x10, R103, 0xfe, !PT ;  /* 0x000000100c2f7812 */ /* 0x000fc400078efe67 */
[C-C-:B------:R-:W-:Y:S02]  /*2f00*/  LOP3.LUT R49, R12.reuse, 0xc, R103.reuse, 0xfe, !PT ;  /* 0x0000000c0c317812 */ /* 0x140fe400078efe67 */
[----:B------:R-:W-:Y:S02]  /*2f10*/  LOP3.LUT R51, R12, 0x8, R103, 0xfe, !PT ;  /* 0x000000080c337812 */ /* 0x000fe400078efe67 */
[----:B------:R-:W-:Y:S01]  /*2f20*/  F2FP.SATFINITE.E5M2.F32.PACK_AB_MERGE_C R86, R87, R86, RZ ;  /* 0x000000565756723e */ /* 0x000fe200048060ff */
[----:B------:R-:W-:Y:S01]  /*2f30*/  BAR.SYNC.DEFER_BLOCKING 0x0 ;  /* 0x0000000000007b1d */ /* 0x000fe20000010000 */
[----:B--2---:R-:W-:-:S04]  /*2f40*/  ISETP.GE.AND P0, PT, R89, UR6, PT ;  /* 0x0000000659007c0c */ /* 0x004fc8000bf06270 */
[----:B------:R-:W-:Y:S02]  /*2f50*/  ISETP.LT.AND P1, PT, R8, UR7, !P0 ;  /* 0x0000000708007c0c */ /* 0x000fe4000c721270 */
[----:B------:R-:W-:-:S04]  /*2f60*/  PRMT R8, R17, 0x3340, R28 ;  /* 0x0000334011087816 */ /* 0x000fc8000000001c */
[----:B------:R-:W-:Y:S02]  /*2f70*/  PRMT R8, R8, 0x5410, R3 ;  /* 0x0000541008087816 */ /* 0x000fe40000000003 */
[----:B------:R-:W-:Y:S02]  /*2f80*/  PRMT R3, R64, 0x3340, R1 ;  /* 0x0000334040037816 */ /* 0x000fe40000000001 */
[----:B------:R-:W-:Y:S02]  /*2f90*/  PRMT R8, R8, 0x4210, R9 ;  /* 0x0000421008087816 */ /* 0x000fe40000000009 */
[----:B------:R-:W-:Y:S02]  /*2fa0*/  PRMT R2, R2, 0x5410, R3 ;  /* 0x0000541002027816 */ /* 0x000fe40000000003 */
[----:B------:R-:W-:Y:S02]  /*2fb0*/  PRMT R3, R11, 0x5410, R14 ;  /* 0x000054100b037816 */ /* 0x000fe4000000000e */
[----:B------:R-:W-:-:S02]  /*2fc0*/  SHF.R.U32.HI R11, RZ, 0x8, R17 ;  /* 0x00000008ff0b7819 */ /* 0x000fc40000011611 */
[----:B------:R-:W-:Y:S02]  /*2fd0*/  SHF.R.U32.HI R14, RZ, 0x8, R28 ;  /* 0x00000008ff0e7819 */ /* 0x000fe4000001161c */
[----:B------:R-:W-:Y:S02]  /*2fe0*/  SHF.R.U32.HI R17, RZ, 0x8, R32 ;  /* 0x00000008ff117819 */ /* 0x000fe40000011620 */
[----:B------:R-:W-:Y:S02]  /*2ff0*/  LOP3.LUT R14, R14, 0xffff, RZ, 0xc0, !PT ;  /* 0x0000ffff0e0e7812 */ /* 0x000fe400078ec0ff */
[----:B------:R-:W-:Y:S02]  /*3000*/  LOP3.LUT R11, R11, 0xffff, RZ, 0xc0, !PT ;  /* 0x0000ffff0b0b7812 */ /* 0x000fe400078ec0ff */
[----:B------:R-:W-:Y:S02]  /*3010*/  LOP3.LUT R17, R17, 0xffff, RZ, 0xc0, !PT ;  /* 0x0000ffff11117812 */ /* 0x000fe400078ec0ff */
[----:B------:R-:W-:-:S02]  /*3020*/  PRMT R20, R11, 0x3340, R14 ;  /* 0x000033400b147816 */ /* 0x000fc4000000000e */
[----:B------:R-:W-:Y:S02]  /*3030*/  SHF.R.U32.HI R11, RZ, 0x8, R40 ;  /* 0x00000008ff0b7819 */ /* 0x000fe40000011628 */
[----:B------:R-:W-:Y:S02]  /*3040*/  SHF.R.U32.HI R14, RZ, 0x8, R27 ;  /* 0x00000008ff0e7819 */ /* 0x000fe4000001161b */
[----:B------:R-:W-:Y:S02]  /*3050*/  PRMT R21, R17, 0x3340, R22 ;  /* 0x0000334011157816 */ /* 0x000fe40000000016 */
[----:B------:R-:W-:Y:S02]  /*3060*/  SHF.R.U32.HI R17, RZ, 0x8, R48 ;  /* 0x00000008ff117819 */ /* 0x000fe40000011630 */
[----:B------:R-:W-:Y:S02]  /*3070*/  LOP3.LUT R14, R14, 0xffff, RZ, 0xc0, !PT ;  /* 0x0000ffff0e0e7812 */ /* 0x000fe400078ec0ff */
[----:B------:R-:W-:-:S02]  /*3080*/  LOP3.LUT R11, R11, 0xffff, RZ, 0xc0, !PT ;  /* 0x0000ffff0b0b7812 */ /* 0x000fc400078ec0ff */
[----:B------:R-:W-:Y:S02]  /*3090*/  LOP3.LUT R17, R17, 0xffff, RZ, 0xc0, !PT ;  /* 0x0000ffff11117812 */ /* 0x000fe400078ec0ff */
[----:B------:R-:W-:Y:S02]  /*30a0*/  PRMT R22, R11, 0x3340, R14 ;  /* 0x000033400b167816 */ /* 0x000fe4000000000e */
[----:B------:R-:W-:Y:S02]  /*30b0*/  SHF.R.U32.HI R11, RZ, 0x8, R56 ;  /* 0x00000008ff0b7819 */ /* 0x000fe40000011638 */
[----:B------:R-:W-:Y:S02]  /*30c0*/  SHF.R.U32.HI R14, RZ, 0x8, R31 ;  /* 0x00000008ff0e7819 */ /* 0x000fe4000001161f */
[----:B------:R-:W-:Y:S02]  /*30d0*/  LOP3.LUT R28, R13, 0xffff, RZ, 0xc0, !PT ;  /* 0x0000ffff0d1c7812 */ /* 0x000fe400078ec0ff */
[----:B------:R-:W-:-:S02]  /*30e0*/  SHF.R.U32.HI R13, RZ, 0x8, R42 ;  /* 0x00000008ff0d7819 */ /* 0x000fc4000001162a */
[----:B------:R-:W-:Y:S02]  /*30f0*/  PRMT R27, R17, 0x3340, R72 ;  /* 0x00003340111b7816 */ /* 0x000fe40000000048 */
[----:B------:R-:W-:Y:S02]  /*3100*/  SHF.R.U32.HI R17, RZ, 0x8, R64 ;  /* 0x00000008ff117819 */ /* 0x000fe40000011640 */
[----:B------:R-:W-:Y:S02]  /*3110*/  LOP3.LUT R14, R14, 0xffff, RZ, 0xc0, !PT ;  /* 0x0000ffff0e0e7812 */ /* 0x000fe400078ec0ff */
[----:B------:R-:W-:Y:S02]  /*3120*/  LOP3.LUT R11, R11, 0xffff, RZ, 0xc0, !PT ;  /* 0x0000ffff0b0b7812 */ /* 0x000fe400078ec0ff */
[----:B------:R-:W-:Y:S02]  /*3130*/  LOP3.LUT R30, R13, 0xffff, RZ, 0xc0, !PT ;  /* 0x0000ffff0d1e7812 */ /* 0x000fe400078ec0ff */
[----:B------:R-:W-:-:S02]  /*3140*/  SHF.R.U32.HI R13, RZ, 0x8, R58 ;  /* 0x00000008ff0d7819 */ /* 0x000fc4000001163a */
[----:B------:R-:W-:Y:S02]  /*3150*/  LOP3.LUT R32, R17, 0xffff, RZ, 0xc0, !PT ;  /* 0x0000ffff11207812 */ /* 0x000fe400078ec0ff */
[----:B------:R-:W-:Y:S02]  /*3160*/  PRMT R14, R11, 0x3340, R14 ;  /* 0x000033400b0e7816 */ /* 0x000fe4000000000e */
[----:B------:R-:W-:Y:S02]  /*3170*/  SHF.R.U32.HI R11, RZ, 0x8, R80 ;  /* 0x00000008ff0b7819 */ /* 0x000fe40000011650 */
[----:B------:R-:W-:Y:S02]  /*3180*/  LOP3.LUT R34, R13, 0xffff, RZ, 0xc0, !PT ;  /* 0x0000ffff0d227812 */ /* 0x000fe400078ec0ff */
[----:B------:R-:W-:Y:S02]  /*3190*/  PRMT R13, R32, 0x3340, R1 ;  /* 0x00003340200d7816 */ /* 0x000fe40000000001 */
[----:B------:R-:W-:-:S02]  /*31a0*/  LOP3.LUT R32, R11, 0xffff, RZ, 0xc0, !PT ;  /* 0x0000ffff0b207812 */ /* 0x000fc400078ec0ff */
[----:B------:R-:W-:Y:S02]  /*31b0*/  LOP3.LUT R11, R5, 0xffff, RZ, 0xc0, !PT ;  /* 0x0000ffff050b7812 */ /* 0x000fe400078ec0ff */
[----:B------:R-:W-:Y:S02]  /*31c0*/  PRMT R28, R28, 0x3340, R15 ;  /* 0x000033401c1c7816 */ /* 0x000fe4000000000f */
[----:B------:R-:W-:Y:S02]  /*31d0*/  PRMT R4, R4, 0x3340, R11 ;  /* 0x0000334004047816 */ /* 0x000fe4000000000b */
[----:B------:R-:W-:Y:S02]  /*31e0*/  LOP3.LUT R11, R38, 0xffff, RZ, 0xc0, !PT ;  /* 0x0000ffff260b7812 */ /* 0x000fe400078ec0ff */
[----:B------:R-:W-:Y:S02]  /*31f0*/  PRMT R20, R20, 0x5410, R21 ;  /* 0x0000541014147816 */ /* 0x000fe40000000015 */
[----:B------:R-:W-:-:S02]  /*3200*/  PRMT R28, R28, 0x5410, R25 ;  /* 0x000054101c1c7816 */ /* 0x000fc40000000019 */
[----:B------:R-:W-:Y:S02]  /*3210*/  PRMT R10, R10, 0x4210, R11 ;  /* 0x000042100a0a7816 */ /* 0x000fe4000000000b */
[----:B------:R-:W-:Y:S02]  /*3220*/  PRMT R9, R20, 0x5210, R9 ;  /* 0x0000521014097816 */ /* 0x000fe40000000009 */
[----:B------:R-:W-:Y:S02]  /*3230*/  PRMT R11, R28, 0x5210, R11 ;  /* 0x000052101c0b7816 */ /* 0x000fe4000000000b */
[----:B------:R-:W-:Y:S02]  /*3240*/  SHF.R.U32.HI R15, RZ, 0x8, R29 ;  /* 0x00000008ff0f7819 */ /* 0x000fe4000001161d */
[----:B------:R-:W-:Y:S01]  /*3250*/  PRMT R5, R32, 0x3340, R1 ;  /* 0x0000334020057816 */ /* 0x000fe20000000001 */
[----:B------:R-:W-:Y:S01]  /*3260*/  STSM.16.M88.4 [R23], R8 ;  /* 0x0000000817007844 */ /* 0x000fe20000000200 */
[----:B------:R-:W-:-:S02]  /*3270*/  LOP3.LUT R15, R15, 0xffff, RZ, 0xc0, !PT ;  /* 0x0000ffff0f0f7812 */ /* 0x000fc400078ec0ff */
[----:B------:R-:W-:Y:S01]  /*3280*/  PRMT R50, R6, 0x5410, R5 ;  /* 0x0000541006327816 */ /* 0x000fe20000000005 */
[----:B------:R-:W-:Y:S01]  /*3290*/  BAR.SYNC.DEFER_BLOCKING 0x0 ;  /* 0x0000000000007b1d */ /* 0x000fe20000010000 */
[----:B------:R-:W-:Y:S02]  /*32a0*/  PRMT R30, R30, 0x3340, R15 ;  /* 0x000033401e1e7816 */ /* 0x000fe4000000000f */
[----:B------:R-:W-:Y:S02]  /*32b0*/  SHF.R.U32.HI R15, RZ, 0x8, R33 ;  /* 0x00000008ff0f7819 */ /* 0x000fe40000011621 */
[----:B------:R-:W-:Y:S02]  /*32c0*/  PRMT R29, R19, 0x3340, R72 ;  /* 0x00003340131d7816 */ /* 0x000fe40000000048 */
[----:B------:R-:W-:Y:S02]  /*32d0*/  LOP3.LUT R15, R15, 0xffff, RZ, 0xc0, !PT ;  /* 0x0000ffff0f0f7812 */ /* 0x000fe400078ec0ff */
[----:B------:R-:W-:-:S02]  /*32e0*/  SHF.R.U32.HI R19, RZ, 0x8, R66 ;  /* 0x00000008ff137819 */ /* 0x000fc40000011642 */
[----:B------:R-:W-:Y:S02]  /*32f0*/  PRMT R15, R34, 0x3340, R15 ;  /* 0x00003340220f7816 */ /* 0x000fe4000000000f */
[----:B------:R-:W-:Y:S02]  /*3300*/  LOP3.LUT R34, R7, 0xffff, RZ, 0xc0, !PT ;  /* 0x0000ffff07227812 */ /* 0x000fe400078ec0ff */
[----:B------:R-:W-:Y:S02]  /*3310*/  LOP3.LUT R40, R19, 0xffff, RZ, 0xc0, !PT ;  /* 0x0000ffff13287812 */ /* 0x000fe400078ec0ff */
[----:B------:R-:W-:Y:S02]  /*3320*/  PRMT R7, R34, 0x3340, R1 ;  /* 0x0000334022077816 */ /* 0x000fe40000000001 */
[----:B------:R-:W-:Y:S02]  /*3330*/  LOP3.LUT R17, R52, 0xffff, RZ, 0xc0, !PT ;  /* 0x0000ffff34117812 */ /* 0x000fe400078ec0ff */
[----:B------:R-:W-:-:S02]  /*3340*/  PRMT R60, R4, 0x5410, R7 ;  /* 0x00005410043c7816 */ /* 0x000fc40000000007 */
[----:B------:R-:W-:Y:S01]  /*3350*/  LOP3.LUT R19, R54, 0xffff, RZ, 0xc0, !PT ;  /* 0x0000ffff36137812 */ /* 0x000fe200078ec0ff */
[----:B------:R-:W0:Y:S01]  /*3360*/  LDS.128 R4, [R0+UR8] ;  /* 0x0000000800047984 */ /* 0x000e220008000c00 */
[----:B------:R-:W-:Y:S02]  /*3370*/  PRMT R22, R22, 0x5410, R27 ;  /* 0x0000541016167816 */ /* 0x000fe4000000001b */
[----:B------:R-:W-:Y:S02]  /*3380*/  PRMT R30, R30, 0x5410, R29 ;  /* 0x000054101e1e7816 */ /* 0x000fe4000000001d */
[----:B------:R-:W-:Y:S02]  /*3390*/  PRMT R16, R16, 0x4210, R17 ;  /* 0x0000421010107816 */ /* 0x000fe40000000011 */
[----:B------:R-:W-:Y:S02]  /*33a0*/  PRMT R18, R18, 0x4210, R19 ;  /* 0x0000421012127816 */ /* 0x000fe40000000013 */
[----:B------:R-:W-:-:S02]  /*33b0*/  PRMT R17, R22, 0x5210, R17 ;  /* 0x0000521016117816 */ /* 0x000fc40000000011 */
[----:B------:R-:W-:Y:S01]  /*33c0*/  PRMT R19, R30, 0x5210, R19 ;  /* 0x000052101e137816 */ /* 0x000fe20000000013 */
[----:B------:R-:W-:Y:S01]  /*33d0*/  BAR.SYNC.DEFER_BLOCKING 0x0 ;  /* 0x0000000000007b1d */ /* 0x000fe20000010000 */
[----:B------:R-:W-:Y:S01]  /*33e0*/  PRMT R34, R14, 0x5410, R13 ;  /* 0x000054100e227816 */ /* 0x000fe2000000000d */
[----:B------:R-:W-:Y:S01]  /*33f0*/  IMAD R14, R89, UR4, RZ ;  /* 0x00000004590e7c24 */ /* 0x000fe2000f8e02ff */
[----:B------:R-:W-:Y:S02]  /*3400*/  PRMT R40, R40, 0x3340, R1 ;  /* 0x0000334028287816 */ /* 0x000fe40000000001 */
[----:B------:R-:W-:Y:S01]  /*3410*/  LOP3.LUT R13, R68, 0xffff, RZ, 0xc0, !PT ;  /* 0x0000ffff440d7812 */ /* 0x000fe200078ec0ff */
[----:B------:R-:W-:Y:S01]  /*3420*/  ULDC.64 UR4, c[0x0][0x220] ;  /* 0x0000880000047ab9 */ /* 0x000fe20000000a00 */
[----:B------:R-:W-:Y:S01]  /*3430*/  PRMT R15, R15, 0x5410, R40 ;  /* 0x000054100f0f7816 */ /* 0x000fe20000000028 */
[----:B------:R-:W1:Y:S01]  /*3440*/  S2R R89, SR_TID.X ;  /* 0x0000000000597919 */ /* 0x000e620000002100 */
[----:B------:R-:W-:-:S02]  /*3450*/  PRMT R33, R34, 0x5210, R13 ;  /* 0x0000521022217816 */ /* 0x000fc4000000000d */
[----:B------:R-:W-:Y:S02]  /*3460*/  PRMT R32, R2, 0x4210, R13 ;  /* 0x0000421002207816 */ /* 0x000fe4000000000d */
[--C-:B------:R-:W-:Y:S02]  /*3470*/  PRMT R34, R3, 0x4210, R70.reuse ;  /* 0x0000421003227816 */ /* 0x100fe40000000046 */
[----:B------:R-:W-:Y:S02]  /*3480*/  PRMT R35, R15, 0x5210, R70 ;  /* 0x000052100f237816 */ /* 0x000fe40000000046 */
[----:B------:R-:W-:Y:S02]  /*3490*/  LOP3.LUT R25, R84, 0xffff, RZ, 0xc0, !PT ;  /* 0x0000ffff54197812 */ /* 0x000fe400078ec0ff */
[----:B------:R-:W-:Y:S02]  /*34a0*/  IADD3 R2, P2, R14, UR4, RZ ;  /* 0x000000040e027c10 */ /* 0x000fe4000ff5e0ff */
[----:B------:R-:W-:-:S02]  /*34b0*/  PRMT R24, R24, 0x4210, R25 ;  /* 0x0000421018187816 */ /* 0x000fc40000000019 */
[----:B------:R-:W-:Y:S01]  /*34c0*/  PRMT R25, R50, 0x5210, R25 ;  /* 0x0000521032197816 */ /* 0x000fe20000000019 */
[----:B------:R2:W-:Y:S01]  /*34d0*/  STSM.16.M88.4 [R23], R16 ;  /* 0x0000001017007844 */ /* 0x0005e20000000200 */
[----:B------:R-:W-:Y:S02]  /*34e0*/  LEA.HI.X.SX32 R3, R14, UR5, 0x1, P2 ;  /* 0x000000050e037c11 */ /* 0x000fe400090f0eff */
[C-C-:B------:R-:W-:Y:S01]  /*34f0*/  LOP3.LUT R30, R12.reuse, 0x78, R103.reuse, 0xfe, !PT ;  /* 0x000000780c1e7812 */ /* 0x140fe200078efe67 */
[----:B------:R-:W-:Y:S01]  /*3500*/  BAR.SYNC.DEFER_BLOCKING 0x0 ;  /* 0x0000000000007b1d */ /* 0x000fe20000010000 */
[C-C-:B------:R-:W-:Y:S02]  /*3510*/  LOP3.LUT R20, R12.reuse, 0x74, R103.reuse, 0xfe, !PT ;  /* 0x000000740c147812 */ /* 0x140fe400078efe67 */
[C-C-:B------:R-:W-:Y:S02]  /*3520*/  LOP3.LUT R22, R12.reuse, 0x6c, R103.reuse, 0xfe, !PT ;  /* 0x0000006c0c167812 */ /* 0x140fe400078efe67 */
[----:B------:R-:W-:-:S02]  /*3530*/  LOP3.LUT R21, R12, 0x68, R103, 0xfe, !PT ;  /* 0x000000680c157812 */ /* 0x000fc400078efe67 */
[C-C-:B------:R-:W-:Y:S02]  /*3540*/  LOP3.LUT R28, R12.reuse, 0x5c, R103.reuse, 0xfe, !PT ;  /* 0x0000005c0c1c7812 */ /* 0x140fe400078efe67 */
[C-C-:B------:R-:W-:Y:S02]  /*3550*/  LOP3.LUT R38, R12.reuse, 0x4c, R103.reuse, 0xfe, !PT ;  /* 0x0000004c0c267812 */ /* 0x140fe400078efe67 */
[C-C-:B------:R-:W-:Y:S01]  /*3560*/  LOP3.LUT R40, R12.reuse, 0x48, R103.reuse, 0xfe, !PT ;  /* 0x000000480c287812 */ /* 0x140fe200078efe67 */
[----:B--2---:R-:W2:Y:S01]  /*3570*/  LDC R16, c[0x0][0x248] ;  /* 0x00009200ff107b82 */ /* 0x004ea20000000800 */
[----:B-1----:R-:W-:Y:S02]  /*3580*/  LEA.HI R89, R89, 0x2, RZ, 0x18 ;  /* 0x0000000259597811 */ /* 0x002fe400078fc0ff */
[C-C-:B------:R-:W-:Y:S02]  /*3590*/  LOP3.LUT R18, R12.reuse, 0x70, R103.reuse, 0xfe, !PT ;  /* 0x000000700c127812 */ /* 0x140fe400078efe67 */
[C-C-:B------:R-:W-:Y:S01]  /*35a0*/  LOP3.LUT R17, R12.reuse, 0x64, R103.reuse, 0xfe, !PT ;  /* 0x000000640c117812 */ /* 0x140fe200078efe67 */
[----:B------:R-:W-:Y:S01]  /*35b0*/  VIADD R13, R89, UR9 ;  /* 0x00000009590d7c36 */ /* 0x000fe20008000000 */
[C-C-:B------:R-:W-:Y:S01]  /*35c0*/  LOP3.LUT R19, R12.reuse, 0x60, R103.reuse, 0xfe, !PT ;  /* 0x000000600c137812 */ /* 0x140fe200078efe67 */
[----:B------:R-:W1:Y:S01]  /*35d0*/  S2R R89, SR_TID.X ;  /* 0x0000000000597919 */ /* 0x000e620000002100 */
[----:B------:R-:W-:-:S02]  /*35e0*/  LOP3.LUT R42, R12, 0x3c, R103, 0xfe, !PT ;  /* 0x0000003c0c2a7812 */ /* 0x000fc400078efe67 */
[C-C-:B------:R-:W-:Y:S01]  /*35f0*/  LOP3.LUT R48, R12.reuse, 0x34, R103.reuse, 0xfe, !PT ;  /* 0x000000340c307812 */ /* 0x140fe200078efe67 */
[----:B------:R-:W3:Y:S01]  /*3600*/  LDS.128 R8, [R0+UR8] ;  /* 0x0000000800087984 */ /* 0x000ee20008000c00 */
[C-C-:B------:R-:W-:Y:S02]  /*3610*/  LOP3.LUT R54, R12.reuse, 0x30, R103.reuse, 0xfe, !PT ;  /* 0x000000300c367812 */ /* 0x140fe400078efe67 */
[C-C-:B------:R-:W-:Y:S01]  /*3620*/  LOP3.LUT R56, R12.reuse, 0x28, R103.reuse, 0xfe, !PT ;  /* 0x000000280c387812 */ /* 0x140fe200078efe67 */
[----:B------:R-:W-:Y:S01]  /*3630*/  BAR.SYNC.DEFER_BLOCKING 0x0 ;  /* 0x0000000000007b1d */ /* 0x000fe20000010000 */
[C-C-:B------:R-:W-:Y:S02]  /*3640*/  LOP3.LUT R58, R12.reuse, 0x20, R103.reuse, 0xfe, !PT ;  /* 0x000000200c3a7812 */ /* 0x140fe400078efe67 */
[----:B------:R-:W-:Y:S02]  /*3650*/  LOP3.LUT R31, R12, 0x1c, R103, 0xfe, !PT ;  /* 0x0000001c0c1f7812 */ /* 0x000fe400078efe67 */
[----:B------:R-:W-:-:S02]  /*3660*/  ISETP.LT.AND P5, PT, R13, UR7, !P0 ;  /* 0x000000070d007c0c */ /* 0x000fc4000c7a1270 */
[----:B------:R-:W-:Y:S01]  /*3670*/  LOP3.LUT R27, R86, 0xffff, RZ, 0xc0, !PT ;  /* 0x0000ffff561b7812 */ /* 0x000fe200078ec0ff */
[-C--:B--2---:R-:W-:Y:S01]  /*3680*/  IMAD R50, R13, R16.reuse, RZ ;  /* 0x000000100d327224 */ /* 0x084fe200078e02ff */
[----:B------:R-:W-:Y:S02]  /*3690*/  LOP3.LUT R29, R103, UR9, RZ, 0xfc, !PT ;  /* 0x00000009671d7c12 */ /* 0x000fe4000f8efcff */
[--C-:B------:R-:W-:Y:S02]  /*36a0*/  PRMT R26, R26, 0x4210, R27.reuse ;  /* 0x000042101a1a7816 */ /* 0x100fe4000000001b */
[----:B------:R-:W-:Y:S02]  /*36b0*/  PRMT R27, R60, 0x5210, R27 ;  /* 0x000052103c1b7816 */ /* 0x000fe4000000001b */
[C---:B------:R-:W-:Y:S01]  /*36c0*/  ISETP.LT.AND P3, PT, R29.reuse, UR7, !P0 ;  /* 0x000000071d007c0c */ /* 0x040fe2000c761270 */
[----:B------:R-:W-:Y:S01]  /*36d0*/  IMAD R29, R29, R16, RZ ;  /* 0x000000101d1d7224 */ /* 0x000fe200078e02ff */
[----:B0-----:R-:W-:-:S02]  /*36e0*/  PRMT R63, R4, 0x7770, RZ ;  /* 0x00007770043f7816 */ /* 0x001fc400000000ff */
[----:B------:R-:W-:Y:S02]  /*36f0*/  PRMT R59, R5, 0x7770, RZ ;  /* 0x00007770053b7816 */ /* 0x000fe400000000ff */
[----:B------:R-:W-:Y:S01]  /*3700*/  PRMT R61, R6, 0x7770, RZ ;  /* 0x00007770063d7816 */ /* 0x000fe200000000ff */
[----:B------:R0:W-:Y:S01]  /*3710*/  STSM.16.M88.4 [R23], R32 ;  /* 0x0000002017007844 */ /* 0x0001e20000000200 */
[----:B-1----:R-:W-:-:S05]  /*3720*/  LEA.HI R89, R89, 0x6, RZ, 0x18 ;  /* 0x0000000659597811 */ /* 0x002fca00078fc0ff */
[----:B------:R-:W-:Y:S02]  /*3730*/  VIADD R53, R89, UR9 ;  /* 0x0000000959357c36 */ /* 0x000fe40008000000 */
[----:B------:R-:W1:Y:S01]  /*3740*/  S2R R89, SR_TID.X ;  /* 0x0000000000597919 */ /* 0x000e620000002100 */
[----:B0-----:R-:W-:Y:S01]  /*3750*/  LOP3.LUT R35, R12, 0x4, R103, 0xfe, !PT ;  /* 0x000000040c237812 */ /* 0x001fe200078efe67 */
[----:B------:R-:W-:Y:S01]  /*3760*/  BAR.SYNC.DEFER_BLOCKING 0x0 ;  /* 0x0000000000007b1d */ /* 0x000fe20000010000 */
[-C--:B------:R-:W-:Y:S02]  /*3770*/  IADD3 R32, P2, R29, R2.reuse, RZ ;  /* 0x000000021d207210 */ /* 0x080fe40007f5e0ff */
[----:B------:R-:W-:Y:S01]  /*3780*/  IADD3 R34, P4, R50, R2, RZ ;  /* 0x0000000232227210 */ /* 0x000fe20007f9e0ff */
[----:B------:R-:W-:Y:S01]  /*3790*/  IMAD R52, R35, R16, RZ ;  /* 0x0000001023347224 */ /* 0x000fe200078e02ff */
[----:B------:R-:W-:Y:S01]  /*37a0*/  LEA.HI.X.SX32 R33, R29, R3, 0x1, P2 ;  /* 0x000000031d217211 */ /* 0x000fe200010f0eff */
[----:B------:R-:W-:Y:S01]  /*37b0*/  IMAD R29, R16, 0x20, R29 ;  /* 0x00000020101d7824 */ /* 0x000fe200078e021d */
[----:B------:R-:W-:-:S02]  /*37c0*/  ISETP.LT.AND P2, PT, R35, UR7, !P0 ;  /* 0x0000000723007c0c */ /* 0x000fc4000c741270 */
[----:B------:R-:W-:Y:S02]  /*37d0*/  LEA.HI.X.SX32 R35, R50, R3, 0x1, P4 ;  /* 0x0000000332237211 */ /* 0x000fe400020f0eff */
[C---:B------:R-:W-:Y:S01]  /*37e0*/  ISETP.LT.AND P4, PT, R53.reuse, UR7, !P0 ;  /* 0x0000000735007c0c */ /* 0x040fe2000c781270 */
[----:B------:R-:W-:Y:S01]  /*37f0*/  IMAD R53, R53, R16, RZ ;  /* 0x0000001035357224 */ /* 0x000fe200078e02ff */
[----:B-1----:R-:W-:Y:S01]  /*3800*/  LEA.HI R89, R89, 0xa, RZ, 0x18 ;  /* 0x0000000a59597811 */ /* 0x002fe200078fc0ff */
[----:B------:R-:W0:Y:S01]  /*3810*/  LDS.128 R12, [R0+UR8] ;  /* 0x00000008000c7984 */ /* 0x000e220008000c00 */
[----:B------:R-:W-:Y:S06]  /*3820*/  BAR.SYNC.DEFER_BLOCKING 0x0 ;  /* 0x0000000000007b1d */ /* 0x000fec0000010000 */
[----:B------:R1:W-:Y:S02]  /*3830*/  STSM.16.M88.4 [R23], R24 ;  /* 0x0000001817007844 */ /* 0x0003e40000000200 */
[----:B------:R-:W-:Y:S01]  /*3840*/  BAR.SYNC.DEFER_BLOCKING 0x0 ;  /* 0x0000000000007b1d */ /* 0x000fe20000010000 */
[----:B-1----:R-:W-:-:S05]  /*3850*/  VIADD R23, R89, UR9 ;  /* 0x0000000959177c36 */ /* 0x002fca0008000000 */
[----:B------:R1:W-:Y:S01]  /*3860*/  @P3 STG.E.U8 desc[UR10][R32.64], R63 ;  /* 0x0000003f20003986 */ /* 0x0003e2000c10110a */
[C---:B------:R-:W-:Y:S01]  /*3870*/  ISETP.LT.AND P3, PT, R51.reuse, UR7, !P0 ;  /* 0x0000000733007c0c */ /* 0x040fe2000c761270 */
[----:B------:R-:W-:Y:S02]  /*3880*/  IMAD R51, R51, R16, RZ ;  /* 0x0000001033337224 */ /* 0x000fe400078e02ff */
[----:B------:R2:W-:Y:S01]  /*3890*/  @P5 STG.E.U8 desc[UR10][R34.64], R59 ;  /* 0x0000003b22005986 */ /* 0x0005e2000c10110a */
[----:B------:R-:W-:-:S04]  /*38a0*/  IADD3 R24, P5, R52, R2, RZ ;  /* 0x0000000234187210 */ /* 0x000fc80007fbe0ff */
[-C--:B------:R-:W-:Y:S02]  /*38b0*/  LEA.HI.X.SX32 R25, R52, R3.reuse, 0x1, P5 ;  /* 0x0000000334197211 */ /* 0x080fe400028f0eff */
[-C--:B------:R-:W-:Y:S02]  /*38c0*/  IADD3 R26, P5, R53, R2.reuse, RZ ;  /* 0x00000002351a7210 */ /* 0x080fe40007fbe0ff */
[----:B-1----:R-:W-:Y:S01]  /*38d0*/  IADD3 R32, P6, R51, R2, RZ ;  /* 0x0000000233207210 */ /* 0x002fe20007fde0ff */
[----:B------:R1:W-:Y:S01]  /*38e0*/  @P2 STG.E.U8 desc[UR10][R24.64], R61 ;  /* 0x0000003d18002986 */ /* 0x0003e2000c10110a */
[----:B------:R-:W-:Y:S02]  /*38f0*/  LEA.HI.X.SX32 R27, R53, R3, 0x1, P5 ;  /* 0x00000003351b7211 */ /* 0x000fe400028f0eff */
[C---:B------:R-:W-:Y:S01]  /*3900*/  ISETP.LT.AND P2, PT, R23.reuse, UR7, !P0 ;  /* 0x0000000717007c0c */ /* 0x040fe2000c741270 */
[----:B------:R-:W-:Y:S01]  /*3910*/  IMAD R23, R23, R16, RZ ;  /* 0x0000001017177224 */ /* 0x000fe200078e02ff */
[----:B--2---:R-:W-:-:S02]  /*3920*/  PRMT R59, R7, 0x7770, RZ ;  /* 0x00007770073b7816 */ /* 0x004fc400000000ff */
[-C--:B------:R-:W-:Y:S02]  /*3930*/  LEA.HI.X.SX32 R33, R51, R3.reuse, 0x1, P6 ;  /* 0x0000000333217211 */ /* 0x080fe400030f0eff */
[----:B------:R-:W-:Y:S01]  /*3940*/  PRMT R53, R4, 0x7771, RZ ;  /* 0x0000777104357816 */ /* 0x000fe200000000ff */
[----:B------:R2:W-:Y:S01]  /*3950*/  @P4 STG.E.U8 desc[UR10][R26.64], R59 ;  /* 0x0000003b1a004986 */ /* 0x0005e2000c10110a */
[----:B------:R-:W-:Y:S02]  /*3960*/  IADD3 R34, P4, R23, R2, RZ ;  /* 0x0000000217227210 */ /* 0x000fe40007f9e0ff */
[C---:B------:R-:W-:Y:S01]  /*3970*/  ISETP.LT.AND P5, PT, R49.reuse, UR7, !P0 ;  /* 0x0000000731007c0c */ /* 0x040fe2000c7a1270 */
[-C--:B------:R-:W-:Y:S01]  /*3980*/  IMAD R49, R49, R16.reuse, RZ ;  /* 0x0000001031317224 */ /* 0x080fe200078e02ff */
[----:B------:R-:W-:Y:S01]  /*3990*/  LEA.HI.X.SX32 R35, R23, R3, 0x1, P4 ;  /* 0x0000000317237211 */ /* 0x000fe200020f0eff */
[----:B------:R4:W-:Y:S01]  /*39a0*/  @P3 STG.E.U8 desc[UR10][R32.64], R53 ;  /* 0x0000003520003986 */ /* 0x0009e2000c10110a */
[----:B------:R-:W-:Y:S01]  /*39b0*/  PRMT R51, R5, 0x7771, RZ ;  /* 0x0000777105337816 */ /* 0x000fe200000000ff */
[----:B------:R-:W-:Y:S01]  /*39c0*/  VIADD R23, R124, UR9 ;  /* 0x000000097c177c36 */ /* 0x000fe20008000000 */
[C---:B------:R-:W-:Y:S01]  /*39d0*/  ISETP.LT.AND P3, PT, R125.reuse, UR7, !P0 ;  /* 0x000000077d007c0c */ /* 0x040fe2000c761270 */
[----:B------:R-:W-:-:S02]  /*39e0*/  IMAD R125, R125, R16, RZ ;  /* 0x000000107d7d7224 */ /* 0x000fc400078e02ff */
[----:B------:R5:W-:Y:S01]  /*39f0*/  @P2 STG.E.U8 desc[UR10][R34.64], R51 ;  /* 0x0000003322002986 */ /* 0x000be2000c10110a */
[-C--:B-1----:R-:W-:Y:S02]  /*3a00*/  IADD3 R24, P2, R49, R2.reuse, RZ ;  /* 0x0000000231187210 */ /* 0x082fe40007f5e0ff */
[----:B--2---:R-:W-:Y:S02]  /*3a10*/  IADD3 R26, P6, R125, R2, RZ ;  /* 0x000000027d1a7210 */ /* 0x004fe40007fde0ff */
[----:B------:R-:W-:Y:S02]  /*3a20*/  LEA.HI.X.SX32 R25, R49, R3, 0x1, P2 ;  /* 0x0000000331197211 */ /* 0x000fe400010f0eff */
[C---:B------:R-:W-:Y:S01]  /*3a30*/  ISETP.LT.AND P2, PT, R47.reuse, UR7, !P0 ;  /* 0x000000072f007c0c */ /* 0x040fe2000c741270 */
[-C--:B------:R-:W-:Y:S01]  /*3a40*/  IMAD R47, R47, R16.reuse, RZ ;  /* 0x000000102f2f7224 */ /* 0x080fe200078e02ff */
[C---:B------:R-:W-:Y:S01]  /*3a50*/  ISETP.LT.AND P4, PT, R23.reuse, UR7, !P0 ;  /* 0x0000000717007c0c */ /* 0x040fe2000c781270 */
[----:B------:R-:W-:Y:S01]  /*3a60*/  IMAD R23, R23, R16, RZ ;  /* 0x0000001017177224 */ /* 0x000fe200078e02ff */
[----:B------:R-:W-:-:S02]  /*3a70*/  PRMT R59, R6, 0x7771, RZ ;  /* 0x00007771063b7816 */ /* 0x000fc400000000ff */
[-C--:B------:R-:W-:Y:S02]  /*3a80*/  LEA.HI.X.SX32 R27, R125, R3.reuse, 0x1, P6 ;  /* 0x000000037d1b7211 */ /* 0x080fe400030f0eff */
[-C--:B----4-:R-:W-:Y:S01]  /*3a90*/  IADD3 R32, P6, R47, R2.reuse, RZ ;  /* 0x000000022f207210 */ /* 0x090fe20007fde0ff */
[----:B------:R1:W-:Y:S01]  /*3aa0*/  @P5 STG.E.U8 desc[UR10][R24.64], R59 ;  /* 0x0000003b18005986 */ /* 0x0003e2000c10110a */
[----:B-----5:R-:W-:Y:S02]  /*3ab0*/  IADD3 R34, P5, R23, R2, RZ ;  /* 0x0000000217227210 */ /* 0x020fe40007fbe0ff */
[----:B------:R-:W-:Y:S02]  /*3ac0*/  PRMT R53, R7, 0x7771, RZ ;  /* 0x0000777107357816 */ /* 0x000fe400000000ff */
[-C--:B------:R-:W-:Y:S02]  /*3ad0*/  LEA.HI.X.SX32 R33, R47, R3.reuse, 0x1, P6 ;  /* 0x000000032f217211 */ /* 0x080fe400030f0eff */
[----:B------:R-:W-:Y:S01]  /*3ae0*/  PRMT R51, R4, 0x7772, RZ ;  /* 0x0000777204337816 */ /* 0x000fe200000000ff */
[----:B------:R2:W-:Y:S01]  /*3af0*/  @P3 STG.E.U8 desc[UR10][R26.64], R53 ;  /* 0x000000351a003986 */ /* 0x0005e2000c10110a */
[C---:B------:R-:W-:Y:S01]  /*3b00*/  ISETP.LT.AND P6, PT, R45.reuse, UR7, !P0 ;  /* 0x000000072d007c0c */ /* 0x040fe2000c7c1270 */
[----:B------:R-:W-:Y:S01]  /*3b10*/  IMAD R45, R45, R16, RZ ;  /* 0x000000102d2d7224 */ /* 0x000fe200078e02ff */
[----:B------:R-:W-:Y:S01]  /*3b20*/  LEA.HI.X.SX32 R35, R23, R3, 0x1, P5 ;  /* 0x0000000317237211 */ /* 0x000fe200028f0eff */
[----:B------:R-:W-:Y:S01]  /*3b30*/  VIADD R23, R122, UR9 ;  /* 0x000000097a177c36 */ /* 0x000fe20008000000 */
[----:B------:R4:W-:Y:S01]  /*3b40*/  @P2 STG.E.U8 desc[UR10][R32.64], R51 ;  /* 0x0000003320002986 */ /* 0x0009e2000c10110a */
[----:B------:R-:W-:-:S02]  /*3b50*/  PRMT R49, R5, 0x7772, RZ ;  /* 0x0000777205317816 */ /* 0x000fc400000000ff */
[----:B-1----:R-:W-:Y:S02]  /*3b60*/  IADD3 R24, P2, R45, R2, RZ ;  /* 0x000000022d187210 */ /* 0x002fe40007f5e0ff */
[C---:B------:R-:W-:Y:S01]  /*3b70*/  ISETP.LT.AND P5, PT, R23.reuse, UR7, !P0 ;  /* 0x0000000717007c0c */ /* 0x040fe2000c7a1270 */
[----:B------:R-:W-:Y:S01]  /*3b80*/  @P4 STG.E.U8 desc[UR10][R34.64], R49 ;  /* 0x0000003122004986 */ /* 0x000fe2000c10110a */
[-C--:B--2---:R-:W-:Y:S01]  /*3b90*/  IMAD R27, R23, R16.reuse, RZ ;  /* 0x00000010171b7224 */ /* 0x084fe200078e02ff */
[----:B------:R-:W-:Y:S01]  /*3ba0*/  LEA.HI.X.SX32 R25, R45, R3, 0x1, P2 ;  /* 0x000000032d197211 */ /* 0x000fe200010f0eff */
[----:B------:R-:W-:Y:S01]  /*3bb0*/  VIADD R23, R120, UR9 ;  /* 0x0000000978177c36 */ /* 0x000fe20008000000 */
[C---:B------:R-:W-:Y:S01]  /*3bc0*/  ISETP.LT.AND P4, PT, R43.reuse, UR7, !P0 ;  /* 0x000000072b007c0c */ /* 0x040fe2000c781270 */
[----:B------:R-:W-:Y:S01]  /*3bd0*/  IMAD R43, R43, R16, RZ ;  /* 0x000000102b2b7224 */ /* 0x000fe200078e02ff */
[----:B------:R-:W-:Y:S02]  /*3be0*/  IADD3 R26, P2, R27, R2, RZ ;  /* 0x000000021b1a7210 */ /* 0x000fe40007f5e0ff */
[----:B------:R-:W-:-:S02]  /*3bf0*/  PRMT R47, R6, 0x7772, RZ ;  /* 0x00007772062f7816 */ /* 0x000fc400000000ff */
[-C--:B------:R-:W-:Y:S02]  /*3c00*/  LEA.HI.X.SX32 R27, R27, R3.reuse, 0x1, P2 ;  /* 0x000000031b1b7211 */ /* 0x080fe400010f0eff */
[----:B------:R-:W-:Y:S01]  /*3c10*/  ISETP.LT.AND P2, PT, R23, UR7, !P0 ;  /* 0x0000000717007c0c */ /* 0x000fe2000c741270 */
[----:B------:R1:W-:Y:S01]  /*3c20*/  @P6 STG.E.U8 desc[UR10][R24.64], R47 ;  /* 0x0000002f18006986 */ /* 0x0003e2000c10110a */
[----:B------:R-:W-:Y:S01]  /*3c30*/  PRMT R45, R7, 0x7772, RZ ;  /* 0x00007772072d7816 */ /* 0x000fe200000000ff */
[----:B------:R-:W-:Y:S01]  /*3c40*/  IMAD R23, R23, R16, RZ ;  /* 0x0000001017177224 */ /* 0x000fe200078e02ff */
[C---:B----4-:R-:W-:Y:S02]  /*3c50*/  IADD3 R32, P6, R43.reuse, R2, RZ ;  /* 0x000000022b207210 */ /* 0x050fe40007fde0ff */
[----:B------:R-:W-:Y:S01]  /*3c60*/  ISETP.LT.AND P3, PT, R30, UR7, !P0 ;  /* 0x000000071e007c0c */ /* 0x000fe2000c761270 */
[----:B------:R2:W-:Y:S01]  /*3c70*/  @P5 STG.E.U8 desc[UR10][R26.64], R45 ;  /* 0x0000002d1a005986 */ /* 0x0005e2000c10110a */
[----:B------:R-:W-:-:S02]  /*3c80*/  LEA.HI.X.SX32 R33, R43, R3, 0x1, P6 ;  /* 0x000000032b217211 */ /* 0x000fc400030f0eff */
[----:B------:R-:W-:Y:S02]  /*3c90*/  IADD3 R30, P5, R23, R2, RZ ;  /* 0x00000002171e7210 */ /* 0x000fe40007fbe0ff */
[----:B------:R-:W-:Y:S01]  /*3ca0*/  PRMT R43, R4, 0x7773, RZ ;  /* 0x00007773042b7816 */ /* 0x000fe200000000ff */
[-C--:B-1----:R-:W-:Y:S01]  /*3cb0*/  IMAD R24, R31, R16.reuse, RZ ;  /* 0x000000101f187224 */ /* 0x082fe200078e02ff */
[----:B------:R-:W-:Y:S01]  /*3cc0*/  PRMT R35, R5, 0x7773, RZ ;  /* 0x0000777305237816 */ /* 0x000fe200000000ff */
[----:B------:R-:W-:Y:S01]  /*3cd0*/  VIADD R5, R118, UR9 ;  /* 0x0000000976057c36 */ /* 0x000fe20008000000 */
[----:B------:R-:W-:Y:S01]  /*3ce0*/  ISETP.LT.AND P6, PT, R31, UR7, !P0 ;  /* 0x000000071f007c0c */ /* 0x000fe2000c7c1270 */
[----:B------:R1:W-:Y:S01]  /*3cf0*/  @P4 STG.E.U8 desc[UR10][R32.64], R43 ;  /* 0x0000002b20004986 */ /* 0x0003e2000c10110a */
[----:B------:R-:W-:Y:S01]  /*3d00*/  LEA.HI.X.SX32 R31, R23, R3, 0x1, P5 ;  /* 0x00000003171f7211 */ /* 0x000fe200028f0eff */
[----:B------:R-:W-:Y:S01]  /*3d10*/  IMAD R25, R5, R16, RZ ;  /* 0x0000001005197224 */ /* 0x000fe200078e02ff */
[----:B------:R-:W-:-:S02]  /*3d20*/  IADD3 R4, P4, R24, R2, RZ ;  /* 0x0000000218047210 */ /* 0x000fc40007f9e0ff */
[----:B------:R-:W-:Y:S01]  /*3d30*/  LEA.HI R23, R88, UR9, RZ, 0x18 ;  /* 0x0000000958177c11 */ /* 0x000fe2000f8fc0ff */
[----:B------:R4:W-:Y:S01]  /*3d40*/  @P2 STG.E.U8 desc[UR10][R30.64], R35 ;  /* 0x000000231e002986 */ /* 0x0009e2000c10110a */
[----:B------:R-:W-:Y:S02]  /*3d50*/  ISETP.LT.AND P2, PT, R5, UR7, !P0 ;  /* 0x0000000705007c0c */ /* 0x000fe4000c741270 */
[-C--:B------:R-:W-:Y:S01]  /*3d60*/  LEA.HI.X.SX32 R5, R24, R3.reuse, 0x1, P4 ;  /* 0x0000000318057211 */ /* 0x080fe200020f0eff */
[----:B--2---:R-:W-:Y:S01]  /*3d70*/  VIADD R27, R23, 0x22 ;  /* 0x00000022171b7836 */ /* 0x004fe20000000000 */
[C---:B------:R-:W-:Y:S02]  /*3d80*/  IADD3 R24, P4, R25.reuse, R2, RZ ;  /* 0x0000000219187210 */ /* 0x040fe40007f9e0ff */
[----:B-1----:R-:W-:Y:S02]  /*3d90*/  PRMT R33, R6, 0x7773, RZ ;  /* 0x0000777306217816 */ /* 0x002fe400000000ff */
[----:B------:R-:W-:-:S02]  /*3da0*/  LEA.HI.X.SX32 R25, R25, R3, 0x1, P4 ;  /* 0x0000000319197211 */ /* 0x000fc400020f0eff */
[----:B------:R-:W-:Y:S01]  /*3db0*/  ISETP.LT.AND P4, PT, R27, UR7, !P0 ;  /* 0x000000071b007c0c */ /* 0x000fe2000c781270 */
[----:B------:R1:W-:Y:S01]  /*3dc0*/  @P6 STG.E.U8 desc[UR10][R4.64], R33 ;  /* 0x0000002104006986 */ /* 0x0003e2000c10110a */
[----:B------:R-:W-:Y:S01]  /*3dd0*/  IADD3 R6, P6, R29, R2, RZ ;  /* 0x000000021d067210 */ /* 0x000fe20007fde0ff */
[----:B------:R-:W-:Y:S01]  /*3de0*/  IMAD R27, R27, R16, RZ ;  /* 0x000000101b1b7224 */ /* 0x000fe200078e02ff */
[----:B------:R-:W-:Y:S02]  /*3df0*/  ISETP.LT.AND P5, PT, R58, UR7, !P0 ;  /* 0x000000073a007c0c */ /* 0x000fe4000c7a1270 */
[----:B----4-:R-:W-:Y:S02]  /*3e00*/  PRMT R31, R7, 0x7773, RZ ;  /* 0x00007773071f7816 */ /* 0x010fe400000000ff */
[----:B------:R-:W-:Y:S01]  /*3e10*/  LEA.HI.X.SX32 R7, R29, R3, 0x1, P6 ;  /* 0x000000031d077211 */ /* 0x000fe200030f0eff */
[----:B------:R-:W-:Y:S01]  /*3e20*/  IMAD R29, R16, 0x4, R29 ;  /* 0x00000004101d7824 */ /* 0x000fe200078e021d */
[----:B---3--:R-:W-:Y:S01]  /*3e30*/  PRMT R43, R8, 0x7770, RZ ;  /* 0x00007770082b7816 */ /* 0x008fe200000000ff */
[----:B------:R2:W-:Y:S01]  /*3e40*/  @P2 STG.E.U8 desc[UR10][R24.64], R31 ;  /* 0x0000001f18002986 */ /* 0x0005e2000c10110a */
[----:B------:R-:W-:-:S02]  /*3e50*/  ISETP.LT.AND P2, PT, R57, UR7, !P0 ;  /* 0x0000000739007c0c */ /* 0x000fc4000c741270 */
[-C--:B-1----:R-:W-:Y:S02]  /*3e60*/  IADD3 R4, P6, R27, R2.reuse, RZ ;  /* 0x000000021b047210 */ /* 0x082fe40007fde0ff */
[----:B------:R-:W-:Y:S01]  /*3e70*/  PRMT R35, R9, 0x7770, RZ ;  /* 0x0000777009237816 */ /* 0x000fe200000000ff */
[----:B------:R1:W-:Y:S01]  /*3e80*/  @P5 STG.E.U8 desc[UR10][R6.64], R43 ;  /* 0x0000002b06005986 */ /* 0x0003e2000c10110a */
[-C--:B------:R-:W-:Y:S01]  /*3e90*/  LEA.HI.X.SX32 R5, R27, R3.reuse, 0x1, P6 ;  /* 0x000000031b057211 */ /* 0x080fe200030f0eff */
[----:B------:R-:W-:Y:S01]  /*3ea0*/  VIADD R27, R23, 0x26 ;  /* 0x00000026171b7836 */ /* 0x000fe20000000000 */
[----:B------:R-:W-:Y:S02]  /*3eb0*/  IADD3 R26, P6, R29, R2, RZ ;  /* 0x000000021d1a7210 */ /* 0x000fe40007fde0ff */
[----:B------:R-:W-:Y:S01]  /*3ec0*/  PRMT R33, R10, 0x7770, RZ ;  /* 0x000077700a217816 */ /* 0x000fe200000000ff */
[C---:B--2---:R-:W-:Y:S01]  /*3ed0*/  IMAD R24, R27.reuse, R16, RZ ;  /* 0x000000101b187224 */ /* 0x044fe200078e02ff */
[----:B------:R2:W-:Y:S01]  /*3ee0*/  @P4 STG.E.U8 desc[UR10][R4.64], R35 ;  /* 0x0000002304004986 */ /* 0x0005e2000c10110a */
[----:B------:R-:W-:Y:S01]  /*3ef0*/  ISETP.LT.AND P4, PT, R27, UR7, !P0 ;  /* 0x000000071b007c0c */ /* 0x000fe2000c781270 */
[----:B------:R-:W-:Y:S01]  /*3f00*/  VIADD R25, R23, 0x2a ;  /* 0x0000002a17197836 */ /* 0x000fe20000000000 */
[----:B------:R-:W-:Y:S01]  /*3f10*/  LEA.HI.X.SX32 R27, R29, R3, 0x1, P6 ;  /* 0x000000031d1b7211 */ /* 0x000fe200030f0eff */
[----:B------:R-:W-:Y:S01]  /*3f20*/  IMAD R29, R16, 0x4, R29 ;  /* 0x00000004101d7824 */ /* 0x000fe200078e021d */
[----:B-1----:R-:W-:-:S02]  /*3f30*/  IADD3 R6, P6, R24, R2, RZ ;  /* 0x0000000218067210 */ /* 0x002fc40007fde0ff */
[----:B------:R-:W-:Y:S01]  /*3f40*/  ISETP.LT.AND P5, PT, R56, UR7, !P0 ;  /* 0x0000000738007c0c */ /* 0x000fe2000c7a1270 */
[----:B------:R1:W-:Y:S01]  /*3f50*/  @P2 STG.E.U8 desc[UR10][R26.64], R33 ;  /* 0x000000211a002986 */ /* 0x0003e2000c10110a */
[-C--:B------:R-:W-:Y:S02]  /*3f60*/  LEA.HI.X.SX32 R7, R24, R3.reuse, 0x1, P6 ;  /* 0x0000000318077211 */ /* 0x080fe400030f0eff */
[C---:B------:R-:W-:Y:S01]  /*3f70*/  ISETP.LT.AND P2, PT, R25.reuse, UR7, !P0 ;  /* 0x0000000719007c0c */ /* 0x040fe2000c741270 */
[----:B------:R-:W-:Y:S01]  /*3f80*/  IMAD R25, R25, R16, RZ ;  /* 0x0000001019197224 */ /* 0x000fe200078e02ff */
[-C--:B--2---:R-:W-:Y:S02]  /*3f90*/  IADD3 R4, P6, R29, R2.reuse, RZ ;  /* 0x000000021d047210 */ /* 0x084fe40007fde0ff */
[----:B------:R-:W-:Y:S02]  /*3fa0*/  PRMT R35, R11, 0x7770, RZ ;  /* 0x000077700b237816 */ /* 0x000fe400000000ff */
[----:B------:R-:W-:Y:S01]  /*3fb0*/  LEA.HI.X.SX32 R5, R29, R3, 0x1, P6 ;  /* 0x000000031d057211 */ /* 0x000fe200030f0eff */
[----:B------:R-:W-:Y:S01]  /*3fc0*/  IMAD R29, R16, 0x4, R29 ;  /* 0x00000004101d7824 */ /* 0x000fe200078e021d */
[----:B------:R-:W-:Y:S01]  /*3fd0*/  IADD3 R24, P6, R25, R2, RZ ;  /* 0x0000000219187210 */ /* 0x000fe20007fde0ff */
[----:B------:R2:W-:Y:S01]  /*3fe0*/  @P4 STG.E.U8 desc[UR10][R6.64], R35 ;  /* 0x0000002306004986 */ /* 0x0005e2000c10110a */
[----:B------:R-:W-:Y:S01]  /*3ff0*/  PRMT R31, R8, 0x7771, RZ ;  /* 0x00007771081f7816 */ /* 0x000fe200000000ff */
[----:B-1----:R-:W-:Y:S01]  /*4000*/  VIADD R27, R23, 0x2e ;  /* 0x0000002e171b7836 */ /* 0x002fe20000000000 */
[----:B------:R-:W-:-:S02]  /*4010*/  ISETP.LT.AND P4, PT, R55, UR7, !P0 ;  /* 0x0000000737007c0c */ /* 0x000fc4000c781270 */
[-C--:B------:R-:W-:Y:S01]  /*4020*/  LEA.HI.X.SX32 R25, R25, R3.reuse, 0x1, P6 ;  /* 0x0000000319197211 */ /* 0x080fe200030f0eff */
[----:B------:R1:W-:Y:S01]  /*4030*/  @P5 STG.E.U8 desc[UR10][R4.64], R31 ;  /* 0x0000001f04005986 */ /* 0x0003e2000c10110a */
[----:B------:R-:W-:Y:S02]  /*4040*/  PRMT R33, R9, 0x7771, RZ ;  /* 0x0000777109217816 */ /* 0x000fe400000000ff */
[----:B------:R-:W-:Y:S02]  /*4050*/  IADD3 R26, P6, R29, R2, RZ ;  /* 0x000000021d1a7210 */ /* 0x000fe40007fde0ff */
[----:B------:R-:W-:Y:S01]  /*4060*/  ISETP.LT.AND P5, PT, R54, UR7, !P0 ;  /* 0x0000000736007c0c */ /* 0x000fe2000c7a1270 */
[C---:B--2---:R-:W-:Y:S01]  /*4070*/  IMAD R6, R27.reuse, R16, RZ ;  /* 0x000000101b067224 */ /* 0x044fe200078e02ff */
[----:B------:R2:W-:Y:S01]  /*4080*/  @P2 STG.E.U8 desc[UR10][R24.64], R33 ;  /* 0x0000002118002986 */ /* 0x0005e2000c10110a */
[----:B------:R-:W-:Y:S01]  /*4090*/  ISETP.LT.AND P2, PT, R27, UR7, !P0 ;  /* 0x000000071b007c0c */ /* 0x000fe2000c741270 */
[----:B------:R-:W-:Y:S01]  /*40a0*/  VIADD R7, R23, 0x32 ;  /* 0x0000003217077836 */ /* 0x000fe20000000000 */
[----:B------:R-:W-:Y:S01]  /*40b0*/  LEA.HI.X.SX32 R27, R29, R3, 0x1, P6 ;  /* 0x000000031d1b7211 */ /* 0x000fe200030f0eff */
[----:B------:R-:W-:Y:S01]  /*40c0*/  IMAD R29, R16, 0x4, R29 ;  /* 0x00000004101d7824 */ /* 0x000fe200078e021d */
[----:B-1----:R-:W-:-:S02]  /*40d0*/  PRMT R31, R10, 0x7771, RZ ;  /* 0x000077710a1f7816 */ /* 0x002fc400000000ff */
[C---:B------:R-:W-:Y:S02]  /*40e0*/  IADD3 R4, P6, R6.reuse, R2, RZ ;  /* 0x0000000206047210 */ /* 0x040fe40007fde0ff */
[----:B------:R-:W-:Y:S01]  /*40f0*/  PRMT R35, R11, 0x7771, RZ ;  /* 0x000077710b237816 */ /* 0x000fe200000000ff */
[----:B------:R1:W-:Y:S01]  /*4100*/  @P4 STG.E.U8 desc[UR10][R26.64], R31 ;  /* 0x0000001f1a004986 */ /* 0x0003e2000c10110a */
[-C--:B------:R-:W-:Y:S01]  /*4110*/  LEA.HI.X.SX32 R5, R6, R3.reuse, 0x1, P6 ;  /* 0x0000000306057211 */ /* 0x080fe200030f0eff */
[----:B--2---:R-:W-:Y:S01]  /*4120*/  IMAD R25, R7, R16, RZ ;  /* 0x0000001007197224 */ /* 0x004fe200078e02ff */
[-C--:B------:R-:W-:Y:S02]  /*4130*/  IADD3 R6, P6, R29, R2.reuse, RZ ;  /* 0x000000021d067210 */ /* 0x080fe40007fde0ff */
[----:B------:R-:W-:Y:S01]  /*4140*/  ISETP.LT.AND P4, PT, R7, UR7, !P0 ;  /* 0x0000000707007c0c */ /* 0x000fe2000c781270 */
[----:B------:R2:W-:Y:S01]  /*4150*/  @P2 STG.E.U8 desc[UR10][R4.64], R35 ;  /* 0x0000002304002986 */ /* 0x0005e2000c10110a */
[----:B------:R-:W-:Y:S01]  /*4160*/  LEA.HI.X.SX32 R7, R29, R3, 0x1, P6 ;  /* 0x000000031d077211 */ /* 0x000fe200030f0eff */
[----:B------:R-:W-:Y:S01]  /*4170*/  IMAD R29, R16, 0x4, R29 ;  /* 0x00000004101d7824 */ /* 0x000fe200078e021d */
[----:B------:R-:W-:-:S02]  /*4180*/  IADD3 R24, P6, R25, R2, RZ ;  /* 0x0000000219187210 */ /* 0x000fc40007fde0ff */
[----:B------:R-:W-:Y:S01]  /*4190*/  PRMT R33, R8, 0x7772, RZ ;  /* 0x0000777208217816 */ /* 0x000fe200000000ff */
[----:B-1----:R-:W-:Y:S01]  /*41a0*/  VIADD R27, R23, 0x36 ;  /* 0x00000036171b7836 */ /* 0x002fe20000000000 */
[----:B------:R-:W-:Y:S02]  /*41b0*/  LEA.HI.X.SX32 R25, R25, R3, 0x1, P6 ;  /* 0x0000000319197211 */ /* 0x000fe400030f0eff */
[----:B------:R-:W-:Y:S01]  /*41c0*/  PRMT R31, R9, 0x7772, RZ ;  /* 0x00007772091f7816 */ /* 0x000fe200000000ff */
[----:B------:R1:W-:Y:S01]  /*41d0*/  @P5 STG.E.U8 desc[UR10][R6.64], R33 ;  /* 0x0000002106005986 */ /* 0x0003e2000c10110a */
[----:B------:R-:W-:Y:S01]  /*41e0*/  ISETP.LT.AND P2, PT, R48, UR7, !P0 ;  /* 0x0000000730007c0c */ /* 0x000fe2000c741270 */
[----:B--2---:R-:W-:Y:S01]  /*41f0*/  IMAD R5, R27, R16, RZ ;  /* 0x000000101b057224 */ /* 0x004fe200078e02ff */
[----:B------:R-:W-:Y:S01]  /*4200*/  IADD3 R26, P6, R29, R2, RZ ;  /* 0x000000021d1a7210 */ /* 0x000fe20007fde0ff */
[----:B------:R2:W-:Y:S01]  /*4210*/  @P4 STG.E.U8 desc[UR10][R24.64], R31 ;  /* 0x0000001f18004986 */ /* 0x0005e2000c10110a */
[----:B------:R-:W-:-:S02]  /*4220*/  ISETP.LT.AND P4, PT, R27, UR7, !P0 ;  /* 0x000000071b007c0c */ /* 0x000fc4000c781270 */
[-C--:B------:R-:W-:Y:S01]  /*4230*/  LEA.HI.X.SX32 R27, R29, R3.reuse, 0x1, P6 ;  /* 0x000000031d1b7211 */ /* 0x080fe200030f0eff */
[----:B------:R-:W-:Y:S01]  /*4240*/  IMAD R29, R16, 0x4, R29 ;  /* 0x00000004101d7824 */ /* 0x000fe200078e021d */
[----:B------:R-:W-:Y:S02]  /*4250*/  IADD3 R4, P6, R5, R2, RZ ;  /* 0x0000000205047210 */ /* 0x000fe40007fde0ff */
[----:B------:R-:W-:Y:S01]  /*4260*/  ISETP.LT.AND P5, PT, R46, UR7, !P0 ;  /* 0x000000072e007c0c */ /* 0x000fe2000c7a1270 */
[----:B-1----:R-:W-:Y:S01]  /*4270*/  VIADD R7, R23, 0x3a ;  /* 0x0000003a17077836 */ /* 0x002fe20000000000 */
[----:B------:R-:W-:Y:S02]  /*4280*/  PRMT R33, R10, 0x7772, RZ ;  /* 0x000077720a217816 */ /* 0x000fe400000000ff */
[----:B------:R-:W-:Y:S01]  /*4290*/  LEA.HI.X.SX32 R5, R5, R3, 0x1, P6 ;  /* 0x0000000305057211 */ /* 0x000fe200030f0eff */
[----:B--2---:R-:W-:Y:S01]  /*42a0*/  IMAD R25, R7, R16, RZ ;  /* 0x0000001007197224 */ /* 0x004fe200078e02ff */
[----:B------:R-:W-:Y:S01]  /*42b0*/  IADD3 R6, P6, R29, R2, RZ ;  /* 0x000000021d067210 */ /* 0x000fe20007fde0ff */
[----:B------:R1:W-:Y:S01]  /*42c0*/  @P2 STG.E.U8 desc[UR10][R26.64], R33 ;  /* 0x000000211a002986 */ /* 0x0003e2000c10110a */
[----:B------:R-:W-:-:S02]  /*42d0*/  ISETP.LT.AND P2, PT, R7, UR7, !P0 ;  /* 0x0000000707007c0c */ /* 0x000fc4000c741270 */
[----:B------:R-:W-:Y:S02]  /*42e0*/  PRMT R35, R11, 0x7772, RZ ;  /* 0x000077720b237816 */ /* 0x000fe400000000ff */
[----:B------:R-:W-:Y:S01]  /*42f0*/  LEA.HI.X.SX32 R7, R29, R3, 0x1, P6 ;  /* 0x000000031d077211 */ /* 0x000fe200030f0eff */
[----:B------:R-:W-:Y:S01]  /*4300*/  IMAD R29, R16, 0x4, R29 ;  /* 0x00000004101d7824 */ /* 0x000fe200078e021d */
[----:B------:R-:W-:Y:S01]  /*4310*/  PRMT R31, R8, 0x7773, RZ ;  /* 0x00007773081f7816 */ /* 0x000fe200000000ff */
[----:B------:R0:W-:Y:S01]  /*4320*/  @P4 STG.E.U8 desc[UR10][R4.64], R35 ;  /* 0x0000002304004986 */ /* 0x0001e2000c10110a */
[----:B------:R-:W-:Y:S02]  /*4330*/  IADD3 R24, P6, R25, R2, RZ ;  /* 0x0000000219187210 */ /* 0x000fe40007fde0ff */
[----:B------:R-:W-:Y:S01]  /*4340*/  ISETP.LT.AND P4, PT, R44, UR7, !P0 ;  /* 0x000000072c007c0c */ /* 0x000fe2000c781270 */
[----:B------:R2:W-:Y:S01]  /*4350*/  @P5 STG.E.U8 desc[UR10][R6.64], R31 ;  /* 0x0000001f06005986 */ /* 0x0005e2000c10110a */
[----:B-1----:R-:W-:Y:S01]  /*4360*/  VIADD R27, R23, 0x3e ;  /* 0x0000003e171b7836 */ /* 0x002fe20000000000 */
[----:B------:R-:W-:-:S02]  /*4370*/  ISETP.LT.AND P5, PT, R42, UR7, !P0 ;  /* 0x000000072a007c0c */ /* 0x000fc4000c7a1270 */
[-C--:B------:R-:W-:Y:S01]  /*4380*/  LEA.HI.X.SX32 R25, R25, R3.reuse, 0x1, P6 ;  /* 0x0000000319197211 */ /* 0x080fe200030f0eff */
[----:B------:R-:W-:Y:S01]  /*4390*/  IMAD R26, R27, R16, RZ ;  /* 0x000000101b1a7224 */ /* 0x000fe200078e02ff */
[----:B------:R-:W-:Y:S02]  /*43a0*/  PRMT R33, R9, 0x7773, RZ ;  /* 0x0000777309217816 */ /* 0x000fe400000000ff */
[-C--:B------:R-:W-:Y:S02]  /*43b0*/  IADD3 R8, P6, R29, R2.reuse, RZ ;  /* 0x000000021d087210 */ /* 0x080fe40007fde0ff */
[----:B0-----:R-:W-:Y:S01]  /*43c0*/  PRMT R35, R15, 0x7772, RZ ;  /* 0x000077720f237816 */ /* 0x001fe200000000ff */
[----:B------:R0:W-:Y:S01]  /*43d0*/  @P2 STG.E.U8 desc[UR10][R24.64], R33 ;  /* 0x0000002118002986 */ /* 0x0001e2000c10110a */
[----:B------:R-:W-:Y:S01]  /*43e0*/  LEA.HI.X.SX32 R9, R29, R3, 0x1, P6 ;  /* 0x000000031d097211 */ /* 0x000fe200030f0eff */
[----:B------:R-:W-:Y:S01]  /*43f0*/  IMAD R29, R16, 0x4, R29 ;  /* 0x00000004101d7824 */ /* 0x000fe200078e021d */
[----:B------:R-:W-:Y:S01]  /*4400*/  ISETP.LT.AND P2, PT, R27, UR7, !P0 ;  /* 0x000000071b007c0c */ /* 0x000fe2000c741270 */
[----:B--2---:R-:W-:Y:S01]  /*4410*/  VIADD R7, R23, 0x42 ;  /* 0x0000004217077836 */ /* 0x004fe20000000000 */
[----:B------:R-:W-:-:S02]  /*4420*/  IADD3 R4, P6, R26, R2, RZ ;  /* 0x000000021a047210 */ /* 0x000fc40007fde0ff */
[----:B------:R-:W-:Y:S02]  /*4430*/  PRMT R31, R10, 0x7773, RZ ;  /* 0x000077730a1f7816 */ /* 0x000fe400000000ff */
[----:B------:R-:W-:Y:S01]  /*4440*/  PRMT R27, R11, 0x7773, RZ ;  /* 0x000077730b1b7816 */ /* 0x000fe200000000ff */
[----:B------:R-:W-:Y:S01]  /*4450*/  IMAD R11, R7, R16, RZ ;  /* 0x00000010070b7224 */ /* 0x000fe200078e02ff */
[-C--:B------:R-:W-:Y:S01]  /*4460*/  LEA.HI.X.SX32 R5, R26, R3.reuse, 0x1, P6 ;  /* 0x000000031a057211 */ /* 0x080fe200030f0eff */
[----:B------:R1:W-:Y:S01]  /*4470*/  @P5 STG.E.U8 desc[UR10][R8.64], R31 ;  /* 0x0000001f08005986 */ /* 0x0003e2000c10110a */
[-C--:B------:R-:W-:Y:S02]  /*4480*/  IADD3 R6, P6, R29, R2.reuse, RZ ;  /* 0x000000021d067210 */ /* 0x080fe40007fde0ff */
[----:B------:R-:W-:Y:S01]  /*4490*/  ISETP.LT.AND P5, PT, R7, UR7, !P0 ;  /* 0x0000000707007c0c */ /* 0x000fe2000c7a1270 */
[----:B------:R2:W-:Y:S01]  /*44a0*/  @P2 STG.E.U8 desc[UR10][R4.64], R27 ;  /* 0x0000001b04002986 */ /* 0x0005e2000c10110a */
[----:B------:R-:W-:Y:S01]  /*44b0*/  LEA.HI.X.SX32 R7, R29, R3, 0x1, P6 ;  /* 0x000000031d077211 */ /* 0x000fe200030f0eff */
[----:B------:R-:W-:Y:S01]  /*44c0*/  IMAD R29, R16, 0x4, R29 ;  /* 0x00000004101d7824 */ /* 0x000fe200078e021d */
[----:B------:R-:W-:-:S02]  /*44d0*/  IADD3 R10, P6, R11, R2, RZ ;  /* 0x000000020b0a7210 */ /* 0x000fc40007fde0ff */
[----:B0-----:R-:W-:Y:S02]  /*44e0*/  PRMT R25, R12, 0x7770, RZ ;  /* 0x000077700c197816 */ /* 0x001fe400000000ff */
[----:B------:R-:W-:Y:S01]  /*44f0*/  ISETP.LT.AND P2, PT, R41, UR7, !P0 ;  /* 0x0000000729007c0c */ /* 0x000fe2000c741270 */
[----:B-1----:R-:W-:Y:S01]  /*4500*/  VIADD R9, R23, 0x46 ;  /* 0x0000004617097836 */ /* 0x002fe20000000000 */
[----:B------:R-:W-:Y:S01]  /*4510*/  LEA.HI.X.SX32 R11, R11, R3, 0x1, P6 ;  /* 0x000000030b0b7211 */ /* 0x000fe200030f0eff */
[----:B------:R0:W-:Y:S01]  /*4520*/  @P4 STG.E.U8 desc[UR10][R6.64], R25 ;  /* 0x0000001906004986 */ /* 0x0001e2000c10110a */
[----:B------:R-:W-:Y:S01]  /*4530*/  PRMT R31, R13, 0x7770, RZ ;  /* 0x000077700d1f7816 */ /* 0x000fe200000000ff */
[----:B--2---:R-:W-:Y:S01]  /*4540*/  IMAD R5, R9, R16, RZ ;  /* 0x0000001009057224 */ /* 0x004fe200078e02ff */
[----:B------:R-:W-:Y:S02]  /*4550*/  IADD3 R8, P6, R29, R2, RZ ;  /* 0x000000021d087210 */ /* 0x000fe40007fde0ff */
[----:B------:R-:W-:Y:S01]  /*4560*/  ISETP.LT.AND P4, PT, R40, UR7, !P0 ;  /* 0x0000000728007c0c */ /* 0x000fe2000c781270 */
[----:B------:R1:W-:Y:S01]  /*4570*/  @P5 STG.E.U8 desc[UR10][R10.64], R31 ;  /* 0x0000001f0a005986 */ /* 0x0003e2000c10110a */
[----:B------:R-:W-:-:S02]  /*4580*/  ISETP.LT.AND P5, PT, R9, UR7, !P0 ;  /* 0x0000000709007c0c */ /* 0x000fc4000c7a1270 */
[-C--:B------:R-:W-:Y:S01]  /*4590*/  LEA.HI.X.SX32 R9, R29, R3.reuse, 0x1, P6 ;  /* 0x000000031d097211 */ /* 0x080fe200030f0eff */
[----:B------:R-:W-:Y:S01]  /*45a0*/  IMAD R29, R16, 0x4, R29 ;  /* 0x00000004101d7824 */ /* 0x000fe200078e021d */
[-C--:B------:R-:W-:Y:S01]  /*45b0*/  IADD3 R4, P6, R5, R2.reuse, RZ ;  /* 0x0000000205047210 */ /* 0x080fe20007fde0ff */
[----:B0-----:R-:W-:Y:S01]  /*45c0*/  VIADD R7, R23, 0x4a ;  /* 0x0000004a17077836 */ /* 0x001fe20000000000 */
[----:B------:R-:W-:Y:S02]  /*45d0*/  PRMT R25, R14, 0x7770, RZ ;  /* 0x000077700e197816 */ /* 0x000fe400000000ff */
[----:B------:R-:W-:Y:S02]  /*45e0*/  LEA.HI.X.SX32 R5, R5, R3, 0x1, P6 ;  /* 0x0000000305057211 */ /* 0x000fe400030f0eff */
[----:B------:R-:W-:Y:S01]  /*45f0*/  IADD3 R6, P6, R29, R2, RZ ;  /* 0x000000021d067210 */ /* 0x000fe20007fde0ff */
[----:B------:R0:W-:Y:S01]  /*4600*/  @P2 STG.E.U8 desc[UR10][R8.64], R25 ;  /* 0x0000001908002986 */ /* 0x0001e2000c10110a */
[C---:B-1----:R-:W-:Y:S01]  /*4610*/  IMAD R11, R7.reuse, R16, RZ ;  /* 0x00000010070b7224 */ /* 0x042fe200078e02ff */
[----:B------:R-:W-:-:S02]  /*4620*/  ISETP.LT.AND P2, PT, R7, UR7, !P0 ;  /* 0x0000000707007c0c */ /* 0x000fc4000c741270 */
[-C--:B------:R-:W-:Y:S01]  /*4630*/  LEA.HI.X.SX32 R7, R29, R3.reuse, 0x1, P6 ;  /* 0x000000031d077211 */ /* 0x080fe200030f0eff */
[----:B------:R-:W-:Y:S01]  /*4640*/  IMAD R29, R16, 0x4, R29 ;  /* 0x00000004101d7824 */ /* 0x000fe200078e021d */
[----:B------:R-:W-:Y:S02]  /*4650*/  PRMT R31, R15, 0x7770, RZ ;  /* 0x000077700f1f7816 */ /* 0x000fe400000000ff */
[C---:B------:R-:W-:Y:S02]  /*4660*/  IADD3 R10, P6, R11.reuse, R2, RZ ;  /* 0x000000020b0a7210 */ /* 0x040fe40007fde0ff */
[----:B------:R-:W-:Y:S01]  /*4670*/  PRMT R27, R12, 0x7771, RZ ;  /* 0x000077710c1b7816 */ /* 0x000fe200000000ff */
[----:B------:R1:W-:Y:S01]  /*4680*/  @P5 STG.E.U8 desc[UR10][R4.64], R31 ;  /* 0x0000001f04005986 */ /* 0x0003e2000c10110a */
[----:B------:R-:W-:Y:S01]  /*4690*/  LEA.HI.X.SX32 R11, R11, R3, 0x1, P6 ;  /* 0x000000030b0b7211 */ /* 0x000fe200030f0eff */
[----:B0-----:R-:W-:Y:S01]  /*46a0*/  VIADD R9, R23, 0x4e ;  /* 0x0000004e17097836 */ /* 0x001fe20000000000 */
[----:B------:R-:W-:Y:S01]  /*46b0*/  PRMT R25, R13, 0x7771, RZ ;  /* 0x000077710d197816 */ /* 0x000fe200000000ff */
[----:B------:R0:W-:Y:S01]  /*46c0*/  @P4 STG.E.U8 desc[UR10][R6.64], R27 ;  /* 0x0000001b06004986 */ /* 0x0001e2000c10110a */
[----:B------:R-:W-:-:S02]  /*46d0*/  ISETP.LT.AND P5, PT, R38, UR7, !P0 ;  /* 0x0000000726007c0c */ /* 0x000fc4000c7a1270 */
[----:B------:R-:W-:Y:S01]  /*46e0*/  IADD3 R8, P6, R29, R2, RZ ;  /* 0x000000021d087210 */ /* 0x000fe20007fde0ff */
[----:B------:R2:W-:Y:S01]  /*46f0*/  @P2 STG.E.U8 desc[UR10][R10.64], R25 ;  /* 0x000000190a002986 */ /* 0x0005e2000c10110a */
[----:B------:R-:W-:Y:S02]  /*4700*/  ISETP.LT.AND P2, PT, R9, UR7, !P0 ;  /* 0x0000000709007c0c */ /* 0x000fe4000c741270 */
[----:B------:R-:W-:Y:S01]  /*4710*/  ISETP.LT.AND P4, PT, R39, UR7, !P0 ;  /* 0x0000000727007c0c */ /* 0x000fe2000c781270 */
[----:B-1----:R-:W-:Y:S01]  /*4720*/  IMAD R5, R9, R16, RZ ;  /* 0x0000001009057224 */ /* 0x002fe200078e02ff */
[----:B------:R-:W-:Y:S01]  /*4730*/  LEA.HI.X.SX32 R9, R29, R3, 0x1, P6 ;  /* 0x000000031d097211 */ /* 0x000fe200030f0eff */
[----:B------:R-:W-:Y:S01]  /*4740*/  IMAD R29, R16, 0x4, R29 ;  /* 0x00000004101d7824 */ /* 0x000fe200078e021d */
[----:B------:R-:W-:Y:S01]  /*4750*/  PRMT R31, R12, 0x7772, RZ ;  /* 0x000077720c1f7816 */ /* 0x000fe200000000ff */
[----:B0-----:R-:W-:Y:S01]  /*4760*/  VIADD R7, R23, 0x52 ;  /* 0x0000005217077836 */ /* 0x001fe20000000000 */
[----:B------:R-:W-:-:S02]  /*4770*/  PRMT R27, R14, 0x7771, RZ ;  /* 0x000077710e1b7816 */ /* 0x000fc400000000ff */
[----:B------:R-:W-:Y:S01]  /*4780*/  IADD3 R4, P6, R5, R2, RZ ;  /* 0x0000000205047210 */ /* 0x000fe20007fde0ff */
[----:B--2---:R-:W-:Y:S01]  /*4790*/  IMAD R11, R7, R16, RZ ;  /* 0x00000010070b7224 */ /* 0x004fe200078e02ff */
[----:B------:R-:W-:Y:S01]  /*47a0*/  PRMT R25, R15, 0x7771, RZ ;  /* 0x000077710f197816 */ /* 0x000fe200000000ff */
[----:B------:R0:W-:Y:S01]  /*47b0*/  @P5 STG.E.U8 desc[UR10][R8.64], R27 ;  /* 0x0000001b08005986 */ /* 0x0001e2000c10110a */
[----:B------:R-:W-:Y:S02]  /*47c0*/  LEA.HI.X.SX32 R5, R5, R3, 0x1, P6 ;  /* 0x0000000305057211 */ /* 0x000fe400030f0eff */
[----:B------:R-:W-:Y:S02]  /*47d0*/  ISETP.LT.AND P5, PT, R7, UR7, !P0 ;  /* 0x0000000707007c0c */ /* 0x000fe4000c7a1270 */
[-C--:B------:R-:W-:Y:S01]  /*47e0*/  IADD3 R6, P6, R29, R2.reuse, RZ ;  /* 0x000000021d067210 */ /* 0x080fe20007fde0ff */
[----:B------:R1:W-:Y:S01]  /*47f0*/  @P2 STG.E.U8 desc[UR10][R4.64], R25 ;  /* 0x0000001904002986 */ /* 0x0003e2000c10110a */
[----:B------:R-:W-:-:S02]  /*4800*/  IADD3 R10, P2, R11, R2, RZ ;  /* 0x000000020b0a7210 */ /* 0x000fc40007f5e0ff */
[-C--:B------:R-:W-:Y:S01]  /*4810*/  LEA.HI.X.SX32 R7, R29, R3.reuse, 0x1, P6 ;  /* 0x000000031d077211 */ /* 0x080fe200030f0eff */
[----:B------:R-:W-:Y:S01]  /*4820*/  IMAD R29, R16, 0x4, R29 ;  /* 0x00000004101d7824 */ /* 0x000fe200078e021d */
[----:B------:R-:W-:Y:S01]  /*4830*/  ISETP.LT.AND P6, PT, R37, UR7, !P0 ;  /* 0x0000000725007c0c */ /* 0x000fe2000c7c1270 */
[----:B0-----:R-:W-:Y:S01]  /*4840*/  VIADD R9, R23, 0x56 ;  /* 0x0000005617097836 */ /* 0x001fe20000000000 */
[----:B------:R-:W-:Y:S01]  /*4850*/  LEA.HI.X.SX32 R11, R11, R3, 0x1, P2 ;  /* 0x000000030b0b7211 */ /* 0x000fe200010f0eff */
[----:B------:R0:W-:Y:S01]  /*4860*/  @P4 STG.E.U8 desc[UR10][R6.64], R31 ;  /* 0x0000001f06004986 */ /* 0x0001e2000c10110a */
[----:B------:R-:W-:Y:S01]  /*4870*/  PRMT R33, R13, 0x7772, RZ ;  /* 0x000077720d217816 */ /* 0x000fe200000000ff */
[----:B------:R-:W-:Y:S01]  /*4880*/  VIADD R27, R23, 0x5a ;  /* 0x0000005a171b7836 */ /* 0x000fe20000000000 */
[----:B------:R-:W-:Y:S01]  /*4890*/  IADD3 R8, P4, R29, R2, RZ ;  /* 0x000000021d087210 */ /* 0x000fe20007f9e0ff */
[----:B-1----:R-:W-:Y:S01]  /*48a0*/  IMAD R25, R9, R16, RZ ;  /* 0x0000001009197224 */ /* 0x002fe200078e02ff */
[----:B------:R-:W1:Y:S01]  /*48b0*/  LDS.128 R4, [R0+UR8] ;  /* 0x0000000800047984 */ /* 0x000e620008000c00 */
[----:B------:R-:W-:-:S03]  /*48c0*/  ISETP.LT.AND P2, PT, R36, UR7, !P0 ;  /* 0x0000000724007c0c */ /* 0x000fc6000c741270 */
[----:B------:R2:W-:Y:S01]  /*48d0*/  @P5 STG.E.U8 desc[UR10][R10.64], R33 ;  /* 0x000000210a005986 */ /* 0x0005e2000c10110a */
[----:B------:R-:W-:Y:S02]  /*48e0*/  ISETP.LT.AND P5, PT, R9, UR7, !P0 ;  /* 0x0000000709007c0c */ /* 0x000fe4000c7a1270 */
[----:B------:R-:W-:Y:S01]  /*48f0*/  LEA.HI.X.SX32 R9, R29, R3, 0x1, P4 ;  /* 0x000000031d097211 */ /* 0x000fe200020f0eff */
[----:B------:R-:W-:Y:S01]  /*4900*/  IMAD R29, R16, 0x4, R29 ;  /* 0x00000004101d7824 */ /* 0x000fe200078e021d */
[----:B0-----:R-:W-:Y:S02]  /*4910*/  PRMT R31, R14, 0x7772, RZ ;  /* 0x000077720e1f7816 */ /* 0x001fe400000000ff */
[----:B------:R-:W-:-:S03]  /*4920*/  IADD3 R24, P4, R25, R2, RZ ;  /* 0x0000000219187210 */ /* 0x000fc60007f9e0ff */
[----:B------:R0:W-:Y:S01]  /*4930*/  @P6 STG.E.U8 desc[UR10][R8.64], R31 ;  /* 0x0000001f08006986 */ /* 0x0001e2000c10110a */
[-C--:B------:R-:W-:Y:S02]  /*4940*/  LEA.HI.X.SX32 R25, R25, R3.reuse, 0x1, P4 ;  /* 0x0000000319197211 */ /* 0x080fe400020f0eff */
[C---:B------:R-:W-:Y:S01]  /*4950*/  ISETP.LT.AND P4, PT, R27.reuse, UR7, !P0 ;  /* 0x000000071b007c0c */ /* 0x040fe2000c781270 */
[----:B------:R-:W-:Y:S01]  /*4960*/  IMAD R27, R27, R16, RZ ;  /* 0x000000101b1b7224 */ /* 0x000fe200078e02ff */
[CC--:B--2---:R-:W-:Y:S01]  /*4970*/  IADD3 R10, P6, R29.reuse, R2.reuse, RZ ;  /* 0x000000021d0a7210 */ /* 0x0c4fe20007fde0ff */
[----:B------:R2:W-:Y:S01]  /*4980*/  @P5 STG.E.U8 desc[UR10][R24.64], R35 ;  /* 0x0000002318005986 */ /* 0x0005e2000c10110a */
[----:B------:R-:W-:Y:S02]  /*4990*/  PRMT R33, R12, 0x7773, RZ ;  /* 0x000077730c217816 */ /* 0x000fe400000000ff */
[-C--:B------:R-:W-:Y:S01]  /*49a0*/  LEA.HI.X.SX32 R11, R29, R3.reuse, 0x1, P6 ;  /* 0x000000031d0b7211 */ /* 0x080fe200030f0eff */
[----:B------:R-:W-:Y:S01]  /*49b0*/  IMAD R29, R16, 0x4, R29 ;  /* 0x00000004101d7824 */ /* 0x000fe200078e021d */
[----:B------:R-:W-:Y:S01]  /*49c0*/  IADD3 R26, P6, R27, R2, RZ ;  /* 0x000000021b1a7210 */ /* 0x000fe20007fde0ff */
[----:B0-----:R-:W-:Y:S01]  /*49d0*/  VIADD R9, R23, 0x5e ;  /* 0x0000005e17097836 */ /* 0x001fe20000000000 */
[----:B------:R-:W-:Y:S01]  /*49e0*/  PRMT R31, R13, 0x7773, RZ ;  /* 0x000077730d1f7816 */ /* 0x000fe200000000ff */
[----:B------:R0:W-:Y:S01]  /*49f0*/  @P2 STG.E.U8 desc[UR10][R10.64], R33 ;  /* 0x000000210a002986 */ /* 0x0001e2000c10110a */
[----:B------:R-:W-:Y:S01]  /*4a00*/  LEA.HI.X.SX32 R27, R27, R3, 0x1, P6 ;  /* 0x000000031b1b7211 */ /* 0x000fe200030f0eff */
[----:B------:R-:W-:Y:S01]  /*4a10*/  IMAD R0, R9, R16, RZ ;  /* 0x0000001009007224 */ /* 0x000fe200078e02ff */
[----:B------:R-:W-:Y:S01]  /*4a20*/  ISETP.LT.AND P2, PT, R28, UR7, !P0 ;  /* 0x000000071c007c0c */ /* 0x000fe2000c741270 */
[----:B------:R-:W-:Y:S01]  /*4a30*/  VIADD R13, R23, 0x62 ;  /* 0x00000062170d7836 */ /* 0x000fe20000000000 */
[----:B------:R-:W-:Y:S01]  /*4a40*/  IADD3 R8, P6, R29, R2, RZ ;  /* 0x000000021d087210 */ /* 0x000fe20007fde0ff */
[----:B------:R1:W-:Y:S01]  /*4a50*/  @P4 STG.E.U8 desc[UR10][R26.64], R31 ;  /* 0x0000001f1a004986 */ /* 0x0003e2000c10110a */
[----:B------:R-:W-:-:S02]  /*4a60*/  ISETP.LT.AND P4, PT, R9, UR7, !P0 ;  /* 0x0000000709007c0c */ /* 0x000fc4000c781270 */
[-C--:B------:R-:W-:Y:S01]  /*4a70*/  LEA.HI.X.SX32 R9, R29, R3.reuse, 0x1, P6 ;  /* 0x000000031d097211 */ /* 0x080fe200030f0eff */
[----:B------:R-:W-:Y:S01]  /*4a80*/  IMAD R29, R16, 0x4, R29 ;  /* 0x00000004101d7824 */ /* 0x000fe200078e021d */
[----:B--2---:R-:W-:Y:S02]  /*4a90*/  PRMT R25, R14, 0x7773, RZ ;  /* 0x000077730e197816 */ /* 0x004fe400000000ff */
[C---:B0-----:R-:W-:Y:S02]  /*4aa0*/  IADD3 R10, P6, R0.reuse, R2, RZ ;  /* 0x00000002000a7210 */ /* 0x041fe40007fde0ff */
[----:B------:R-:W-:Y:S01]  /*4ab0*/  ISETP.LT.AND P5, PT, R19, UR7, !P0 ;  /* 0x0000000713007c0c */ /* 0x000fe2000c7a1270 */
[----:B------:R0:W-:Y:S01]  /*4ac0*/  @P2 STG.E.U8 desc[UR10][R8.64], R25 ;  /* 0x0000001908002986 */ /* 0x0001e2000c10110a */
[----:B------:R-:W-:Y:S01]  /*4ad0*/  LEA.HI.X.SX32 R11, R0, R3, 0x1, P6 ;  /* 0x00000003000b7211 */ /* 0x000fe200030f0eff */
[----:B------:R-:W-:Y:S01]  /*4ae0*/  IMAD R0, R13, R16, RZ ;  /* 0x000000100d007224 */ /* 0x000fe200078e02ff */
[----:B------:R-:W-:-:S02]  /*4af0*/  IADD3 R12, P6, R29, R2, RZ ;  /* 0x000000021d0c7210 */ /* 0x000fc40007fde0ff */
[----:B------:R-:W-:Y:S02]  /*4b00*/  ISETP.LT.AND P2, PT, R13, UR7, !P0 ;  /* 0x000000070d007c0c */ /* 0x000fe4000c741270 */
[----:B------:R-:W-:Y:S02]  /*4b10*/  PRMT R19, R15, 0x7773, RZ ;  /* 0x000077730f137816 */ /* 0x000fe400000000ff */
[----:B------:R-:W-:Y:S01]  /*4b20*/  LEA.HI.X.SX32 R13, R29, R3, 0x1, P6 ;  /* 0x000000031d0d7211 */ /* 0x000fe200030f0eff */
[----:B------:R-:W-:Y:S01]  /*4b30*/  IMAD R29, R16, 0x4, R29 ;  /* 0x00000004101d7824 */ /* 0x000fe200078e021d */
[----:B------:R-:W-:Y:S01]  /*4b40*/  IADD3 R14, P6, R0, R2, RZ ;  /* 0x00000002000e7210 */ /* 0x000fe20007fde0ff */
[----:B------:R2:W-:Y:S01]  /*4b50*/  @P4 STG.E.U8 desc[UR10][R10.64], R19 ;  /* 0x000000130a004986 */ /* 0x0005e2000c10110a */
[----:B-1----:R-:W-:Y:S01]  /*4b60*/  PRMT R27, R4, 0x7770, RZ ;  /* 0x00007770041b7816 */ /* 0x002fe200000000ff */
[----:B0-----:R-:W-:Y:S01]  /*4b70*/  VIADD R9, R23, 0x66 ;  /* 0x0000006617097836 */ /* 0x001fe20000000000 */
[----:B------:R-:W-:-:S02]  /*4b80*/  ISETP.LT.AND P4, PT, R17, UR7, !P0 ;  /* 0x0000000711007c0c */ /* 0x000fc4000c781270 */
[-C--:B------:R-:W-:Y:S01]  /*4b90*/  LEA.HI.X.SX32 R15, R0, R3.reuse, 0x1, P6 ;  /* 0x00000003000f7211 */ /* 0x080fe200030f0eff */
[----:B------:R-:W-:Y:S01]  /*4ba0*/  IMAD R0, R9, R16, RZ ;  /* 0x0000001009007224 */ /* 0x000fe200078e02ff */
[----:B------:R-:W-:Y:S01]  /*4bb0*/  PRMT R17, R5, 0x7770, RZ ;  /* 0x0000777005117816 */ /* 0x000fe200000000ff */
[----:B------:R0:W-:Y:S01]  /*4bc0*/  @P5 STG.E.U8 desc[UR10][R12.64], R27 ;  /* 0x0000001b0c005986 */ /* 0x0001e2000c10110a */
[-C--:B------:R-:W-:Y:S02]  /*4bd0*/  IADD3 R8, P6, R29, R2.reuse, RZ ;  /* 0x000000021d087210 */ /* 0x080fe40007fde0ff */
[----:B------:R-:W-:Y:S01]  /*4be0*/  ISETP.LT.AND P5, PT, R21, UR7, !P0 ;  /* 0x0000000715007c0c */ /* 0x000fe2000c7a1270 */
[----:B------:R1:W-:Y:S01]  /*4bf0*/  @P2 STG.E.U8 desc[UR10][R14.64], R17 ;  /* 0x000000110e002986 */ /* 0x0003e2000c10110a */
[----:B------:R-:W-:Y:S02]  /*4c00*/  ISETP.LT.AND P2, PT, R9, UR7, !P0 ;  /* 0x0000000709007c0c */ /* 0x000fe4000c741270 */
[----:B------:R-:W-:Y:S01]  /*4c10*/  LEA.HI.X.SX32 R9, R29, R3, 0x1, P6 ;  /* 0x000000031d097211 */ /* 0x000fe200030f0eff */
[----:B------:R-:W-:Y:S01]  /*4c20*/  IMAD R29, R16, 0x4, R29 ;  /* 0x00000004101d7824 */ /* 0x000fe200078e021d */
[----:B--2---:R-:W-:-:S02]  /*4c30*/  IADD3 R10, P6, R0, R2, RZ ;  /* 0x00000002000a7210 */ /* 0x004fc40007fde0ff */
[----:B------:R-:W-:Y:S01]  /*4c40*/  PRMT R19, R6, 0x7770, RZ ;  /* 0x0000777006137816 */ /* 0x000fe200000000ff */
[----:B0-----:R-:W-:Y:S01]  /*4c50*/  VIADD R13, R23, 0x6a ;  /* 0x0000006a170d7836 */ /* 0x001fe20000000000 */
[-C--:B------:R-:W-:Y:S02]  /*4c60*/  LEA.HI.X.SX32 R11, R0, R3.reuse, 0x1, P6 ;  /* 0x00000003000b7211 */ /* 0x080fe400030f0eff */
[----:B------:R-:W-:Y:S01]  /*4c70*/  IADD3 R12, P6, R29, R2, RZ ;  /* 0x000000021d0c7210 */ /* 0x000fe20007fde0ff */
[----:B------:R-:W-:Y:S01]  /*4c80*/  IMAD R0, R13, R16, RZ ;  /* 0x000000100d007224 */ /* 0x000fe200078e02ff */
[----:B-1----:R-:W-:Y:S01]  /*4c90*/  PRMT R17, R7, 0x7770, RZ ;  /* 0x0000777007117816 */ /* 0x002fe200000000ff */
[----:B------:R0:W-:Y:S01]  /*4ca0*/  @P4 STG.E.U8 desc[UR10][R8.64], R19 ;  /* 0x0000001308004986 */ /* 0x0001e2000c10110a */
[----:B------:R-:W-:Y:S02]  /*4cb0*/  ISETP.LT.AND P4, PT, R13, UR7, !P0 ;  /* 0x000000070d007c0c */ /* 0x000fe4000c781270 */
[----:B------:R-:W-:Y:S01]  /*4cc0*/  LEA.HI.X.SX32 R13, R29, R3, 0x1, P6 ;  /* 0x000000031d0d7211 */ /* 0x000fe200030f0eff */
[----:B------:R-:W-:Y:S01]  /*4cd0*/  IMAD R29, R16, 0x4, R29 ;  /* 0x00000004101d7824 */ /* 0x000fe200078e021d */
[----:B------:R-:W-:Y:S01]  /*4ce0*/  PRMT R21, R4, 0x7771, RZ ;  /* 0x0000777104157816 */ /* 0x000fe200000000ff */
[----:B------:R1:W-:Y:S01]  /*4cf0*/  @P2 STG.E.U8 desc[UR10][R10.64], R17 ;  /* 0x000000110a002986 */ /* 0x0003e2000c10110a */
[----:B------:R-:W-:-:S02]  /*4d00*/  IADD3 R14, P6, R0, R2, RZ ;  /* 0x00000002000e7210 */ /* 0x000fc40007fde0ff */
[----:B------:R-:W-:Y:S01]  /*4d10*/  ISETP.LT.AND P2, PT, R22, UR7, !P0 ;  /* 0x0000000716007c0c */ /* 0x000fe2000c741270 */
[----:B------:R2:W-:Y:S01]  /*4d20*/  @P5 STG.E.U8 desc[UR10][R12.64], R21 ;  /* 0x000000150c005986 */ /* 0x0005e2000c10110a */
[-C--:B------:R-:W-:Y:S01]  /*4d30*/  LEA.HI.X.SX32 R15, R0, R3.reuse, 0x1, P6 ;  /* 0x00000003000f7211 */ /* 0x080fe200030f0eff */
[----:B0-----:R-:W-:Y:S01]  /*4d40*/  VIADD R9, R23, 0x6e ;  /* 0x0000006e17097836 */ /* 0x001fe20000000000 */
[----:B------:R-:W-:Y:S02]  /*4d50*/  IADD3 R8, P5, R29, R2, RZ ;  /* 0x000000021d087210 */ /* 0x000fe40007fbe0ff */
[----:B------:R-:W-:Y:S01]  /*4d60*/  PRMT R19, R5, 0x7771, RZ ;  /* 0x0000777105137816 */ /* 0x000fe200000000ff */
[C---:B------:R-:W-:Y:S01]  /*4d70*/  IMAD R0, R9.reuse, R16, RZ ;  /* 0x0000001009007224 */ /* 0x040fe200078e02ff */
[----:B------:R-:W-:Y:S02]  /*4d80*/  ISETP.LT.AND P6, PT, R9, UR7, !P0 ;  /* 0x0000000709007c0c */ /* 0x000fe4000c7c1270 */
[----:B------:R-:W-:Y:S01]  /*4d90*/  LEA.HI.X.SX32 R9, R29, R3, 0x1, P5 ;  /* 0x000000031d097211 */ /* 0x000fe200028f0eff */
[----:B------:R-:W-:Y:S01]  /*4da0*/  IMAD R29, R16, 0x4, R29 ;  /* 0x00000004101d7824 */ /* 0x000fe200078e021d */
[----:B-1----:R-:W-:Y:S01]  /*4db0*/  PRMT R17, R6, 0x7771, RZ ;  /* 0x0000777106117816 */ /* 0x002fe200000000ff */
[----:B--2---:R-:W-:Y:S01]  /*4dc0*/  VIADD R13, R23, 0x72 ;  /* 0x00000072170d7836 */ /* 0x004fe20000000000 */
[----:B------:R-:W-:Y:S01]  /*4dd0*/  IADD3 R10, P5, R0, R2, RZ ;  /* 0x00000002000a7210 */ /* 0x000fe20007fbe0ff */
[----:B------:R0:W-:Y:S01]  /*4de0*/  @P4 STG.E.U8 desc[UR10][R14.64], R19 ;  /* 0x000000130e004986 */ /* 0x0001e2000c10110a */
[----:B------:R-:W-:-:S02]  /*4df0*/  ISETP.LT.AND P4, PT, R18, UR7, !P0 ;  /* 0x0000000712007c0c */ /* 0x000fc4000c781270 */
[----:B------:R-:W-:Y:S01]  /*4e00*/  LEA.HI.X.SX32 R11, R0, R3, 0x1, P5 ;  /* 0x00000003000b7211 */ /* 0x000fe200028f0eff */
[----:B------:R1:W-:Y:S01]  /*4e10*/  @P2 STG.E.U8 desc[UR10][R8.64], R17 ;  /* 0x0000001108002986 */ /* 0x0003e2000c10110a */
[----:B------:R-:W-:Y:S01]  /*4e20*/  PRMT R21, R7, 0x7771, RZ ;  /* 0x0000777107157816 */ /* 0x000fe200000000ff */
[C---:B------:R-:W-:Y:S01]  /*4e30*/  IMAD R0, R13.reuse, R16, RZ ;  /* 0x000000100d007224 */ /* 0x040fe200078e02ff */
[----:B------:R-:W-:Y:S02]  /*4e40*/  ISETP.LT.AND P2, PT, R13, UR7, !P0 ;  /* 0x000000070d007c0c */ /* 0x000fe4000c741270 */
[-C--:B------:R-:W-:Y:S01]  /*4e50*/  IADD3 R12, P5, R29, R2.reuse, RZ ;  /* 0x000000021d0c7210 */ /* 0x080fe20007fbe0ff */
[----:B------:R2:W-:Y:S01]  /*4e60*/  @P6 STG.E.U8 desc[UR10][R10.64], R21 ;  /* 0x000000150a006986 */ /* 0x0005e2000c10110a */
[----:B------:R-:W-:Y:S01]  /*4e70*/  PRMT R27, R4, 0x7772, RZ ;  /* 0x00007772041b7816 */ /* 0x000fe200000000ff */
[----:B0-----:R-:W-:Y:S01]  /*4e80*/  VIADD R19, R23, 0x7a ;  /* 0x0000007a17137836 */ /* 0x001fe20000000000 */
[----:B------:R-:W-:-:S02]  /*4e90*/  IADD3 R14, P6, R0, R2, RZ ;  /* 0x00000002000e7210 */ /* 0x000fc40007fde0ff */
[-C--:B------:R-:W-:Y:S01]  /*4ea0*/  LEA.HI.X.SX32 R13, R29, R3.reuse, 0x1, P5 ;  /* 0x000000031d0d7211 */ /* 0x080fe200028f0eff */
[----:B-1----:R-:W-:Y:S01]  /*4eb0*/  VIADD R17, R23, 0x76 ;  /* 0x0000007617117836 */ /* 0x002fe20000000000 */
[-C--:B------:R-:W-:Y:S01]  /*4ec0*/  LEA.HI.X.SX32 R15, R0, R3.reuse, 0x1, P6 ;  /* 0x00000003000f7211 */ /* 0x080fe200030f0eff */
[C---:B------:R-:W-:Y:S01]  /*4ed0*/  IMAD R29, R16.reuse, 0x4, R29 ;  /* 0x00000004101d7824 */ /* 0x040fe200078e021d */
[----:B------:R-:W-:Y:S01]  /*4ee0*/  PRMT R25, R5, 0x7772, RZ ;  /* 0x0000777205197816 */ /* 0x000fe200000000ff */
[----:B------:R-:W-:Y:S01]  /*4ef0*/  IMAD R0, R17, R16, RZ ;  /* 0x0000001011007224 */ /* 0x000fe200078e02ff */
[----:B------:R0:W-:Y:S01]  /*4f00*/  @P4 STG.E.U8 desc[UR10][R12.64], R27 ;  /* 0x0000001b0c004986 */ /* 0x0001e2000c10110a */
[----:B--2---:R-:W-:Y:S01]  /*4f10*/  IMAD R21, R16, 0x4, R29 ;  /* 0x0000000410157824 */ /* 0x004fe200078e021d */
[-C--:B------:R-:W-:Y:S01]  /*4f20*/  IADD3 R8, P4, R29, R2.reuse, RZ ;  /* 0x000000021d087210 */ /* 0x080fe20007f9e0ff */
[----:B------:R-:W-:Y:S01]  /*4f30*/  VIADD R23, R23, 0x7e ;  /* 0x0000007e17177836 */ /* 0x000fe20000000000 */
[----:B------:R-:W-:Y:S01]  /*4f40*/  ISETP.LT.AND P5, PT, R20, UR7, !P0 ;  /* 0x0000000714007c0c */ /* 0x000fe2000c7a1270 */
[----:B------:R1:W-:Y:S01]  /*4f50*/  @P2 STG.E.U8 desc[UR10][R14.64], R25 ;  /* 0x000000190e002986 */ /* 0x0003e2000c10110a */
[----:B------:R-:W-:Y:S01]  /*4f60*/  IADD3 R10, P2, R0, R2, RZ ;  /* 0x00000002000a7210 */ /* 0x000fe20007f5e0ff */
[----:B------:R-:W-:Y:S01]  /*4f70*/  IMAD R20, R16, 0x4, R21 ;  /* 0x0000000410147824 */ /* 0x000fe200078e0215 */
[-C--:B------:R-:W-:Y:S01]  /*4f80*/  LEA.HI.X.SX32 R9, R29, R3.reuse, 0x1, P4 ;  /* 0x000000031d097211 */ /* 0x080fe200020f0eff */
[-C--:B------:R-:W-:Y:S01]  /*4f90*/  IMAD R18, R19, R16.reuse, RZ ;  /* 0x0000001013127224 */ /* 0x080fe200078e02ff */
[----:B------:R-:W-:Y:S01]  /*4fa0*/  LEA.HI.X.SX32 R11, R0, R3, 0x1, P2 ;  /* 0x00000003000b7211 */ /* 0x000fe200010f0eff */
[----:B------:R-:W-:Y:S01]  /*4fb0*/  IMAD R22, R23, R16, RZ ;  /* 0x0000001017167224 */ /* 0x000fe200078e02ff */
[----:B0-----:R-:W-:-:S02]  /*4fc0*/  IADD3 R12, P4, R21, R2, RZ ;  /* 0x00000002150c7210 */ /* 0x001fc40007f9e0ff */
[C---:B------:R-:W-:Y:S02]  /*4fd0*/  IADD3 R16, P2, R20.reuse, R2, RZ ;  /* 0x0000000214107210 */ /* 0x040fe40007f5e0ff */
[-C--:B------:R-:W-:Y:S02]  /*4fe0*/  LEA.HI.X.SX32 R13, R21, R3.reuse, 0x1, P4 ;  /* 0x00000003150d7211 */ /* 0x080fe400020f0eff */
[----:B------:R-:W-:Y:S02]  /*4ff0*/  ISETP.LT.AND P4, PT, R17, UR7, !P0 ;  /* 0x0000000711007c0c */ /* 0x000fe4000c781270 */
[----:B------:R-:W-:Y:S02]  /*5000*/  LEA.HI.X.SX32 R17, R20, R3, 0x1, P2 ;  /* 0x0000000314117211 */ /* 0x000fe400010f0eff */
[----:B------:R-:W-:Y:S02]  /*5010*/  ISETP.LT.AND P2, PT, R19, UR7, !P0 ;  /* 0x0000000713007c0c */ /* 0x000fe4000c741270 */
[----:B------:R-:W-:-:S02]  /*5020*/  ISETP.LT.AND P0, PT, R23, UR7, !P0 ;  /* 0x0000000717007c0c */ /* 0x000fc4000c701270 */
[----:B-1----:R-:W-:Y:S02]  /*5030*/  IADD3 R14, P6, R18, R2, RZ ;  /* 0x00000002120e7210 */ /* 0x002fe40007fde0ff */
[----:B------:R-:W-:Y:S02]  /*5040*/  PRMT R25, R6, 0x7772, RZ ;  /* 0x0000777206197816 */ /* 0x000fe400000000ff */
[----:B------:R-:W-:Y:S02]  /*5050*/  PRMT R23, R7, 0x7772, RZ ;  /* 0x0000777207177816 */ /* 0x000fe400000000ff */
[----:B------:R-:W-:Y:S01]  /*5060*/  PRMT R21, R4, 0x7773, RZ ;  /* 0x0000777304157816 */ /* 0x000fe200000000ff */
[----:B------:R0:W-:Y:S01]  /*5070*/  @P5 STG.E.U8 desc[UR10][R8.64], R25 ;  /* 0x0000001908005986 */ /* 0x0001e2000c10110a */
[----:B------:R-:W-:Y:S02]  /*5080*/  LEA.HI.X.SX32 R15, R18, R3, 0x1, P6 ;  /* 0x00000003120f7211 */ /* 0x000fe400030f0eff */
[----:B------:R-:W-:Y:S01]  /*5090*/  PRMT R19, R5, 0x7773, RZ ;  /* 0x0000777305137816 */ /* 0x000fe200000000ff */
[----:B------:R0:W-:Y:S01]  /*50a0*/  @P4 STG.E.U8 desc[UR10][R10.64], R23 ;  /* 0x000000170a004986 */ /* 0x0001e2000c10110a */
[----:B------:R-:W-:-:S02]  /*50b0*/  PRMT R5, R6, 0x7773, RZ ;  /* 0x0000777306057816 */ /* 0x000fc400000000ff */
[C---:B------:R-:W-:Y:S01]  /*50c0*/  IADD3 R2, P6, R22.reuse, R2, RZ ;  /* 0x0000000216027210 */ /* 0x040fe20007fde0ff */
[----:B------:R0:W-:Y:S01]  /*50d0*/  @P3 STG.E.U8 desc[UR10][R12.64], R21 ;  /* 0x000000150c003986 */ /* 0x0001e2000c10110a */
[----:B------:R-:W-:Y:S02]  /*50e0*/  PRMT R7, R7, 0x7773, RZ ;  /* 0x0000777307077816 */ /* 0x000fe400000000ff */
[----:B------:R-:W-:Y:S01]  /*50f0*/  LEA.HI.X.SX32 R3, R22, R3, 0x1, P6 ;  /* 0x0000000316037211 */ /* 0x000fe200030f0eff */
[----:B------:R0:W-:Y:S04]  /*5100*/  @P2 STG.E.U8 desc[UR10][R14.64], R19 ;  /* 0x000000130e002986 */ /* 0x0001e8000c10110a */
[----:B------:R0:W-:Y:S01]  /*5110*/  @P1 STG.E.U8 desc[UR10][R16.64], R5 ;  /* 0x0000000510001986 */ /* 0x0001e2000c10110a */
[----:B------:R-:W-:Y:S05]  /*5120*/  @!P0 EXIT ;  /* 0x000000000000894d */ /* 0x000fea0003800000 */
[----:B------:R-:W-:Y:S01]  /*5130*/  STG.E.U8 desc[UR10][R2.64], R7 ;  /* 0x0000000702007986 */ /* 0x000fe2000c10110a */
[----:B------:R-:W-:Y:S05]  /*5140*/  EXIT ;  /* 0x000000000000794d */ /* 0x000fea0003800000 */
.L_x_2:
[----:B------:R-:W-:-:S00]  /*5150*/  BRA `(.L_x_2) ;  /* 0xfffffffc00fc7947 */ /* 0x000fc0000383ffff */
[----:B------:R-:W-:-:S00]  /*5160*/  NOP ;  /* 0x0000000000007918 */ /* 0x000fc00000000000 */
        /* <DEDUP_REMOVED lines=9> */
.L_x_3:


//--------------------- .nv.shared.matmul_kernel  --------------------------
	.section	.nv.shared.matmul_kernel,"aw",@nobits
	.sectionflags	@""
	.align	16
	.zero		1024


//--------------------- .nv.shared.reserved.0     --------------------------
	.section	.nv.shared.reserved.0,"aw",@nobits
	.weak		__nv_reservedSMEM_offset_0_alias
	.size		__nv_reservedSMEM_offset_0_alias, 0, 0
	.other		__nv_reservedSMEM_offset_0_alias,@"STO_CUDA_RESERVED_SHARED STV_DEFAULT"
__nv_reservedSMEM_offset_0_alias:
	.zero		0


//--------------------- .nv.constant0.matmul_kernel --------------------------
	.section	.nv.constant0.matmul_kernel,"a",@progbits
	.sectionflags	@""
	.align	4
.nv.constant0.matmul_kernel:
	.zero		608


//--------------------- SYMBOLS --------------------------

	.type		.nv.reservedSmem.offset0,@object
	.size		.nv.reservedSmem.offset0,0x4
